	.target	sm_100a

	.elftype	@"ET_EXEC"


//--------------------- .note.nv.tkinfo           --------------------------
	.section	.note.nv.tkinfo,"",@"SHT_NOTE"
	.sectionflags	@"SHF_NOTE_NV_TKINFO"
	.tkinfo
        /*0018*/ 	.word	0x00000002
        /*0030*/ 	.string	""
        /*0030*/ 	.string	"ptxas"
        /*0030*/ 	.string	"Cuda compilation tools, release 13.0, V13.0.88"
        /*0030*/ 	.string	"Build cuda_13.0.r13.0/compiler.36424714_0"
        /*0030*/ 	.string	"-arch sm_100a -m 64 "



//--------------------- .note.nv.cuinfo           --------------------------
	.section	.note.nv.cuinfo,"",@"SHT_NOTE"
	.sectionflags	@"SHF_NOTE_NV_CUINFO"
        /*0018*/ 	.short	0x0002
        /*001a*/ 	.short	0x0064
        /*001c*/ 	.short	0x0082
	.zero		2


//--------------------- .nv.info                  --------------------------
	.section	.nv.info,"",@"SHT_CUDA_INFO"
	.align	4


	//----- nvinfo : EIATTR_REGCOUNT
	.align		4
        /*0000*/ 	.byte	0x04, 0x2f
        /*0002*/ 	.short	(.L_19 - .L_18)
	.align		4
.L_18:
        /*0004*/ 	.word	index@(_ZN7cutlass13device_kernelINS_4gemm6kernel13GemmUniversalIN4cute5tupleIJiiiiEEENS1_10collective13CollectiveMmaINS1_35MainloopSm100TmaUmmaWarpSpecializedILi13ELi2ELi4ENS5_IJNS4_1CILi2EEESB_NSA_ILi1EEEEEEEENS5_IJNSA_ILi64EEESF_NSA_ILi128EEEEEEaNS5_IJlSC_lEEEaSI_NS4_8TiledMMAINS4_8MMA_AtomIJNS4_15SM100_MMA_S8_SSIaaiLi64ELi64ELNS4_4UMMA5MajorE0ELSN_0ELNSM_8SaturateE0EEEEEENS4_6LayoutINS5_IJSC_SC_SC_EEENS5_IJNSA_ILi0EEEST_ST_EEEEENS5_IJNS4_10UnderscoreESW_SW_EEEEENS4_23SM90_TMA_LOAD_MULTICASTENS4_14ComposedLayoutINS4_7SwizzleILi3ELi4ELi3EEENS4_18smem_ptr_flag_bitsILi8EEENSR_INS5_IJNSA_ILi8EEESG_EEENS5_IJSG_SC_EEEEEEEvNS4_8identityESZ_S19_vS1A_EENS_8epilogue10collective18CollectiveEpilogueINS1C_23Sm100TmaWarpSpecializedILi1ELi1ELi32ELb0ELb0EEEJSH_NS5_IJNSR_ISF_SC_EES1H_EEEaSI_aSI_NS1C_6fusion15FusionCallbacksIS1G_NS1J_17LinearCombinationIaiaiLNS_15FloatRoundStyleE2EEESH_S1I_JEEENS4_5SM1004TMEM4LOAD26SM100_TMEM_LOAD_16dp32b32xENS4_13SM90_TMA_LOADENS10_INS11_ILi2ELi4ELi3EEES14_NSR_INS5_IJS15_SF_EEENS5_IJSF_SC_EEEEEEENS4_39AutoVectorizingCopyWithAssumedAlignmentILi128EEENS4_14SM90_TMA_STOREES1Y_S20_S20_EEEvvEEEEvNT_6ParamsE)
        /*0008*/ 	.word	0x00000059


	//----- nvinfo : EIATTR_FRAME_SIZE
	.align		4
.L_19:
        /*000c*/ 	.byte	0x04, 0x11
        /*000e*/ 	.short	(.L_21 - .L_20)
	.align		4
.L_20:
        /*0010*/ 	.word	index@($__internal_2_$__cuda_sm10x_tcgen05_guardrail_trap_unallocated_columns_being_dealloced)
        /*0014*/ 	.word	0x00000000


	//----- nvinfo : EIATTR_FRAME_SIZE
	.align		4
.L_21:
        /*0018*/ 	.byte	0x04, 0x11
        /*001a*/ 	.short	(.L_23 - .L_22)
	.align		4
.L_22:
        /*001c*/ 	.word	index@($__internal_1_$__cuda_sm10x_tcgen05_guardrail_trap_phase_invalid_during_alloc)
        /*0020*/ 	.word	0x00000000


	//----- nvinfo : EIATTR_FRAME_SIZE
	.align		4
.L_23:
        /*0024*/ 	.byte	0x04, 0x11
        /*0026*/ 	.short	(.L_25 - .L_24)
	.align		4
.L_24:
        /*0028*/ 	.word	index@($__internal_0_$__cuda_sm10x_tcgen05_guardrail_trap_col_being_dealloced_not_returned_by_alloc)
        /*002c*/ 	.word	0x00000000


	//----- nvinfo : EIATTR_FRAME_SIZE
	.align		4
.L_25:
        /*0030*/ 	.byte	0x04, 0x11
        /*0032*/ 	.short	(.L_27 - .L_26)
	.align		4
.L_26:
        /*0034*/ 	.word	index@(_ZN7cutlass13device_kernelINS_4gemm6kernel13GemmUniversalIN4cute5tupleIJiiiiEEENS1_10collective13CollectiveMmaINS1_35MainloopSm100TmaUmmaWarpSpecializedILi13ELi2ELi4ENS5_IJNS4_1CILi2EEESB_NSA_ILi1EEEEEEEENS5_IJNSA_ILi64EEESF_NSA_ILi128EEEEEEaNS5_IJlSC_lEEEaSI_NS4_8TiledMMAINS4_8MMA_AtomIJNS4_15SM100_MMA_S8_SSIaaiLi64ELi64ELNS4_4UMMA5MajorE0ELSN_0ELNSM_8SaturateE0EEEEEENS4_6LayoutINS5_IJSC_SC_SC_EEENS5_IJNSA_ILi0EEEST_ST_EEEEENS5_IJNS4_10UnderscoreESW_SW_EEEEENS4_23SM90_TMA_LOAD_MULTICASTENS4_14ComposedLayoutINS4_7SwizzleILi3ELi4ELi3EEENS4_18smem_ptr_flag_bitsILi8EEENSR_INS5_IJNSA_ILi8EEESG_EEENS5_IJSG_SC_EEEEEEEvNS4_8identityESZ_S19_vS1A_EENS_8epilogue10collective18CollectiveEpilogueINS1C_23Sm100TmaWarpSpecializedILi1ELi1ELi32ELb0ELb0EEEJSH_NS5_IJNSR_ISF_SC_EES1H_EEEaSI_aSI_NS1C_6fusion15FusionCallbacksIS1G_NS1J_17LinearCombinationIaiaiLNS_15FloatRoundStyleE2EEESH_S1I_JEEENS4_5SM1004TMEM4LOAD26SM100_TMEM_LOAD_16dp32b32xENS4_13SM90_TMA_LOADENS10_INS11_ILi2ELi4ELi3EEES14_NSR_INS5_IJS15_SF_EEENS5_IJSF_SC_EEEEEEENS4_39AutoVectorizingCopyWithAssumedAlignmentILi128EEENS4_14SM90_TMA_STOREES1Y_S20_S20_EEEvvEEEEvNT_6ParamsE)
        /*0038*/ 	.word	0x00000000


	//----- nvinfo : EIATTR_MIN_STACK_SIZE
	.align		4
.L_27:
        /*003c*/ 	.byte	0x04, 0x12
        /*003e*/ 	.short	(.L_29 - .L_28)
	.align		4
.L_28:
        /*0040*/ 	.word	index@(_ZN7cutlass13device_kernelINS_4gemm6kernel13GemmUniversalIN4cute5tupleIJiiiiEEENS1_10collective13CollectiveMmaINS1_35MainloopSm100TmaUmmaWarpSpecializedILi13ELi2ELi4ENS5_IJNS4_1CILi2EEESB_NSA_ILi1EEEEEEEENS5_IJNSA_ILi64EEESF_NSA_ILi128EEEEEEaNS5_IJlSC_lEEEaSI_NS4_8TiledMMAINS4_8MMA_AtomIJNS4_15SM100_MMA_S8_SSIaaiLi64ELi64ELNS4_4UMMA5MajorE0ELSN_0ELNSM_8SaturateE0EEEEEENS4_6LayoutINS5_IJSC_SC_SC_EEENS5_IJNSA_ILi0EEEST_ST_EEEEENS5_IJNS4_10UnderscoreESW_SW_EEEEENS4_23SM90_TMA_LOAD_MULTICASTENS4_14ComposedLayoutINS4_7SwizzleILi3ELi4ELi3EEENS4_18smem_ptr_flag_bitsILi8EEENSR_INS5_IJNSA_ILi8EEESG_EEENS5_IJSG_SC_EEEEEEEvNS4_8identityESZ_S19_vS1A_EENS_8epilogue10collective18CollectiveEpilogueINS1C_23Sm100TmaWarpSpecializedILi1ELi1ELi32ELb0ELb0EEEJSH_NS5_IJNSR_ISF_SC_EES1H_EEEaSI_aSI_NS1C_6fusion15FusionCallbacksIS1G_NS1J_17LinearCombinationIaiaiLNS_15FloatRoundStyleE2EEESH_S1I_JEEENS4_5SM1004TMEM4LOAD26SM100_TMEM_LOAD_16dp32b32xENS4_13SM90_TMA_LOADENS10_INS11_ILi2ELi4ELi3EEES14_NSR_INS5_IJS15_SF_EEENS5_IJSF_SC_EEEEEEENS4_39AutoVectorizingCopyWithAssumedAlignmentILi128EEENS4_14SM90_TMA_STOREES1Y_S20_S20_EEEvvEEEEvNT_6ParamsE)
        /*0044*/ 	.word	0x00000000
.L_29:


//--------------------- .nv.compat                --------------------------
	.section	.nv.compat,"",@"SHT_CUDA_COMPAT_INFO"
	.align	4
        /*0000*/ 	.byte	0x02, 0x09, 0x01, 0x00, 0x02, 0x02, 0x03, 0x00, 0x02, 0x05, 0x06, 0x00, 0x03, 0x07, 0x01, 0x01
        /*0010*/ 	.byte	0x02, 0x03, 0x01, 0x00, 0x02, 0x06, 0x01, 0x00, 0x04, 0x0b, 0x08, 0x00, 0x01, 0x00, 0x00, 0x00
        /*0020*/ 	.byte	0x00, 0x00, 0x00, 0x00


//--------------------- .nv.info._ZN7cutlass13device_kernelINS_4gemm6kernel13GemmUniversalIN4cute5tupleIJiiiiEEENS1_10collective13CollectiveMmaINS1_35MainloopSm100TmaUmmaWarpSpecializedILi13ELi2ELi4ENS5_IJNS4_1CILi2EEESB_NSA_ILi1EEEEEEEENS5_IJNSA_ILi64EEESF_NSA_ILi128EEEEEEaNS5_IJlSC_lEEEaSI_NS4_8TiledMMAINS4_8MMA_AtomIJNS4_15SM100_MMA_S8_SSIaaiLi64ELi64ELNS4_4UMMA5MajorE0ELSN_0ELNSM_8SaturateE0EEEEEENS4_6LayoutINS5_IJSC_SC_SC_EEENS5_IJNSA_ILi0EEEST_ST_EEEEENS5_IJNS4_10UnderscoreESW_SW_EEEEENS4_23SM90_TMA_LOAD_MULTICASTENS4_14ComposedLayoutINS4_7SwizzleILi3ELi4ELi3EEENS4_18smem_ptr_flag_bitsILi8EEENSR_INS5_IJNSA_ILi8EEESG_EEENS5_IJSG_SC_EEEEEEEvNS4_8identityESZ_S19_vS1A_EENS_8epilogue10collective18CollectiveEpilogueINS1C_23Sm100TmaWarpSpecializedILi1ELi1ELi32ELb0ELb0EEEJSH_NS5_IJNSR_ISF_SC_EES1H_EEEaSI_aSI_NS1C_6fusion15FusionCallbacksIS1G_NS1J_17LinearCombinationIaiaiLNS_15FloatRoundStyleE2EEESH_S1I_JEEENS4_5SM1004TMEM4LOAD26SM100_TMEM_LOAD_16dp32b32xENS4_13SM90_TMA_LOADENS10_INS11_ILi2ELi4ELi3EEES14_NSR_INS5_IJS15_SF_EEENS5_IJSF_SC_EEEEEEENS4_39AutoVectorizingCopyWithAssumedAlignmentILi128EEENS4_14SM90_TMA_STOREES1Y_S20_S20_EEEvvEEEEvNT_6ParamsE --------------------------
	.section	.nv.info._ZN7cutlass13device_kernelINS_4gemm6kernel13GemmUniversalIN4cute5tupleIJiiiiEEENS1_10collective13CollectiveMmaINS1_35MainloopSm100TmaUmmaWarpSpecializedILi13ELi2ELi4ENS5_IJNS4_1CILi2EEESB_NSA_ILi1EEEEEEEENS5_IJNSA_ILi64EEESF_NSA_ILi128EEEEEEaNS5_IJlSC_lEEEaSI_NS4_8TiledMMAINS4_8MMA_AtomIJNS4_15SM100_MMA_S8_SSIaaiLi64ELi64ELNS4_4UMMA5MajorE0ELSN_0ELNSM_8SaturateE0EEEEEENS4_6LayoutINS5_IJSC_SC_SC_EEENS5_IJNSA_ILi0EEEST_ST_EEEEENS5_IJNS4_10UnderscoreESW_SW_EEEEENS4_23SM90_TMA_LOAD_MULTICASTENS4_14ComposedLayoutINS4_7SwizzleILi3ELi4ELi3EEENS4_18smem_ptr_flag_bitsILi8EEENSR_INS5_IJNSA_ILi8EEESG_EEENS5_IJSG_SC_EEEEEEEvNS4_8identityESZ_S19_vS1A_EENS_8epilogue10collective18CollectiveEpilogueINS1C_23Sm100TmaWarpSpecializedILi1ELi1ELi32ELb0ELb0EEEJSH_NS5_IJNSR_ISF_SC_EES1H_EEEaSI_aSI_NS1C_6fusion15FusionCallbacksIS1G_NS1J_17LinearCombinationIaiaiLNS_15FloatRoundStyleE2EEESH_S1I_JEEENS4_5SM1004TMEM4LOAD26SM100_TMEM_LOAD_16dp32b32xENS4_13SM90_TMA_LOADENS10_INS11_ILi2ELi4ELi3EEES14_NSR_INS5_IJS15_SF_EEENS5_IJSF_SC_EEEEEEENS4_39AutoVectorizingCopyWithAssumedAlignmentILi128EEENS4_14SM90_TMA_STOREES1Y_S20_S20_EEEvvEEEEvNT_6ParamsE,"",@"SHT_CUDA_INFO"
	.sectionflags	@""
	.align	4


	//----- nvinfo : EIATTR_CUDA_API_VERSION
	.align		4
        /*0000*/ 	.byte	0x04, 0x37
        /*0002*/ 	.short	(.L_31 - .L_30)
.L_30:
        /*0004*/ 	.word	0x00000082


	//----- nvinfo : EIATTR_KPARAM_INFO
	.align		4
.L_31:
        /*0008*/ 	.byte	0x04, 0x17
        /*000a*/ 	.short	(.L_33 - .L_32)
.L_32:
        /*000c*/ 	.word	0x00000000
        /*0010*/ 	.short	0x0000
        /*0012*/ 	.short	0x0000
        /*0014*/ 	.byte	0x00, 0xf0, 0x01, 0x20


	//----- nvinfo : EIATTR_AT_ENTRY_FRAGMENTS
	.align		4
.L_33:
        /*0018*/ 	.byte	0x04, 0x4f
        /*001a*/ 	.short	(.L_35 - .L_34)


	//   ....[0]....
.L_34:
        /*001c*/ 	.word	0x00000006


	//----- nvinfo : EIATTR_RESERVED_SMEM_USED
	.align		4
.L_35:
        /*0020*/ 	.byte	0x01, 0x41
	.zero		2


	//----- nvinfo : EIATTR_SPARSE_MMA_MASK
	.align		4
        /*0024*/ 	.byte	0x03, 0x50
        /*0026*/ 	.short	0x0000


	//----- nvinfo : EIATTR_TCGEN05_1CTA_USED
	.align		4
        /*0028*/ 	.byte	0x01, 0x51
	.zero		2


	//----- nvinfo : EIATTR_MAXREG_COUNT
	.align		4
        /*002c*/ 	.byte	0x03, 0x1b
        /*002e*/ 	.short	0x00ff


	//----- nvinfo : EIATTR_NUM_BARRIERS
	.align		4
        /*0030*/ 	.byte	0x02, 0x4c
        /*0032*/ 	.byte	0x07
	.zero		1


	//----- nvinfo : EIATTR_EXTERNS
	.align		4
        /*0034*/ 	.byte	0x04, 0x0f
        /*0036*/ 	.short	(.L_37 - .L_36)


	//   ....[0]....
	.align		4
.L_36:
        /*0038*/ 	.word	index@(__assertfail)


	//----- nvinfo : EIATTR_MERCURY_ISA_VERSION
	.align		4
.L_37:
        /*003c*/ 	.byte	0x03, 0x5f
        /*003e*/ 	.short	0x0101


	//----- nvinfo : EIATTR_INT_WARP_WIDE_INSTR_OFFSETS
	.align		4
        /*0040*/ 	.byte	0x04, 0x31
        /*0042*/ 	.short	(.L_39 - .L_38)


	//   ....[0]....
.L_38:
        /*0044*/ 	.word	0x00004420


	//   ....[1]....
        /*0048*/ 	.word	0x00004450


	//   ....[2]....
        /*004c*/ 	.word	0x00004470


	//   ....[3]....
        /*0050*/ 	.word	0x00004fa0


	//   ....[4]....
        /*0054*/ 	.word	0x00005050


	//----- nvinfo : EIATTR_COOP_GROUP_MASK_REGIDS
	.align		4
.L_39:
        /*0058*/ 	.byte	0x04, 0x29
        /*005a*/ 	.short	(.L_41 - .L_40)


	//   ....[0]....
.L_40:
        /*005c*/ 	.word	0xffffffff


	//   ....[1]....
        /*0060*/ 	.word	0xffffffff


	//   ....[2]....
        /*0064*/ 	.word	0xffffffff


	//   ....[3]....
        /*0068*/ 	.word	0xffffffff


	//   ....[4]....
        /*006c*/ 	.word	0xffffffff


	//   ....[5]....
        /*0070*/ 	.word	0xffffffff


	//   ....[6]....
        /*0074*/ 	.word	0xffffffff


	//   ....[7]....
        /*0078*/ 	.word	0xffffffff


	//   ....[8]....
        /*007c*/ 	.word	0xffffffff


	//   ....[9]....
        /*0080*/ 	.word	0xffffffff


	//   ....[10]....
        /*0084*/ 	.word	0xffffffff


	//   ....[11]....
        /*0088*/ 	.word	0xffffffff


	//   ....[12]....
        /*008c*/ 	.word	0xffffffff


	//   ....[13]....
        /*0090*/ 	.word	0xffffffff


	//----- nvinfo : EIATTR_COOP_GROUP_INSTR_OFFSETS
	.align		4
.L_41:
        /*0094*/ 	.byte	0x04, 0x28
        /*0096*/ 	.short	(.L_43 - .L_42)


	//   ....[0]....
.L_42:
        /*0098*/ 	.word	0x00000080


	//   ....[1]....
        /*009c*/ 	.word	0x000004e0


	//   ....[2]....
        /*00a0*/ 	.word	0x000007e0


	//   ....[3]....
        /*00a4*/ 	.word	0x00000920


	//   ....[4]....
        /*00a8*/ 	.word	0x00000a20


	//   ....[5]....
        /*00ac*/ 	.word	0x00000b90


	//   ....[6]....
        /*00b0*/ 	.word	0x00000d30


	//   ....[7]....
        /*00b4*/ 	.word	0x00000ee0


	//   ....[8]....
        /*00b8*/ 	.word	0x00002260


	//   ....[9]....
        /*00bc*/ 	.word	0x00003610


	//   ....[10]....
        /*00c0*/ 	.word	0x00003820


	//   ....[11]....
        /*00c4*/ 	.word	0x00003850


	//   ....[12]....
        /*00c8*/ 	.word	0x00004300


	//   ....[13]....
        /*00cc*/ 	.word	0x00004530


	//----- nvinfo : EIATTR_VRC_CTA_INIT_COUNT
	.align		4
.L_43:
        /*00d0*/ 	.byte	0x02, 0x4a
        /*00d2*/ 	.byte	0x80
	.zero		1


	//----- nvinfo : EIATTR_SYSCALL_OFFSETS
	.align		4
        /*00d4*/ 	.byte	0x04, 0x46
        /*00d6*/ 	.short	(.L_45 - .L_44)


	//   ....[0]....
.L_44:
        /*00d8*/ 	.word	0x00005bb0


	//   ....[1]....
        /*00dc*/ 	.word	0x00005cf0


	//   ....[2]....
        /*00e0*/ 	.word	0x00006470


	//----- nvinfo : EIATTR_MBARRIER_INSTR_OFFSETS
	.align		4
.L_45:
        /*00e4*/ 	.byte	0x04, 0x39
        /*00e6*/ 	.short	(.L_47 - .L_46)


	//   ....[0]....
.L_46:
        /*00e8*/ 	.word	0x00000620
        /*00ec*/ 	.word	0x000000ff
        /*00f0*/ 	.word	0x00000000
        /*00f4*/ 	.short	0x0100
        /*00f6*/ 	.byte	0x04
	.zero		1


	//   ....[1]....
        /*00f8*/ 	.word	0x00000630
        /*00fc*/ 	.word	0x000000ff
        /*0100*/ 	.word	0x00000068
        /*0104*/ 	.short	0x0100
        /*0106*/ 	.byte	0x04
	.zero		1


	//   ....[2]....
        /*0108*/ 	.word	0x00000640
        /*010c*/ 	.word	0x000000ff
        /*0110*/ 	.word	0x00000008
        /*0114*/ 	.short	0x0100
        /*0116*/ 	.byte	0x04
	.zero		1


	//   ....[3]....
        /*0118*/ 	.word	0x00000650
        /*011c*/ 	.word	0x000000ff
        /*0120*/ 	.word	0x00000070
        /*0124*/ 	.short	0x0100
        /*0126*/ 	.byte	0x04
	.zero		1


	//   ....[4]....
        /*0128*/ 	.word	0x00000660
        /*012c*/ 	.word	0x000000ff
        /*0130*/ 	.word	0x00000010
        /*0134*/ 	.short	0x0100
        /*0136*/ 	.byte	0x04
	.zero		1


	//   ....[5]....
        /*0138*/ 	.word	0x00000670
        /*013c*/ 	.word	0x000000ff
        /*0140*/ 	.word	0x00000078
        /*0144*/ 	.short	0x0100
        /*0146*/ 	.byte	0x04
	.zero		1


	//   ....[6]....
        /*0148*/ 	.word	0x00000680
        /*014c*/ 	.word	0x000000ff
        /*0150*/ 	.word	0x00000018
        /*0154*/ 	.short	0x0100
        /*0156*/ 	.byte	0x04
	.zero		1


	//   ....[7]....
        /*0158*/ 	.word	0x00000690
        /*015c*/ 	.word	0x000000ff
        /*0160*/ 	.word	0x00000080
        /*0164*/ 	.short	0x0100
        /*0166*/ 	.byte	0x04
	.zero		1


	//   ....[8]....
        /*0168*/ 	.word	0x000006a0
        /*016c*/ 	.word	0x000000ff
        /*0170*/ 	.word	0x00000020
        /*0174*/ 	.short	0x0100
        /*0176*/ 	.byte	0x04
	.zero		1


	//   ....[9]....
        /*0178*/ 	.word	0x000006b0
        /*017c*/ 	.word	0x000000ff
        /*0180*/ 	.word	0x00000088
        /*0184*/ 	.short	0x0100
        /*0186*/ 	.byte	0x04
	.zero		1


	//   ....[10]....
        /*0188*/ 	.word	0x000006c0
        /*018c*/ 	.word	0x000000ff
        /*0190*/ 	.word	0x00000028
        /*0194*/ 	.short	0x0100
        /*0196*/ 	.byte	0x04
	.zero		1


	//   ....[11]....
        /*0198*/ 	.word	0x000006d0
        /*019c*/ 	.word	0x000000ff
        /*01a0*/ 	.word	0x00000090
        /*01a4*/ 	.short	0x0100
        /*01a6*/ 	.byte	0x04
	.zero		1


	//   ....[12]....
        /*01a8*/ 	.word	0x000006e0
        /*01ac*/ 	.word	0x000000ff
        /*01b0*/ 	.word	0x00000030
        /*01b4*/ 	.short	0x0100
        /*01b6*/ 	.byte	0x04
	.zero		1


	//   ....[13]....
        /*01b8*/ 	.word	0x000006f0
        /*01bc*/ 	.word	0x000000ff
        /*01c0*/ 	.word	0x00000098
        /*01c4*/ 	.short	0x0100
        /*01c6*/ 	.byte	0x04
	.zero		1


	//   ....[14]....
        /*01c8*/ 	.word	0x00000700
        /*01cc*/ 	.word	0x000000ff
        /*01d0*/ 	.word	0x00000038
        /*01d4*/ 	.short	0x0100
        /*01d6*/ 	.byte	0x04
	.zero		1


	//   ....[15]....
        /*01d8*/ 	.word	0x00000710
        /*01dc*/ 	.word	0x000000ff
        /*01e0*/ 	.word	0x000000a0
        /*01e4*/ 	.short	0x0100
        /*01e6*/ 	.byte	0x04
	.zero		1


	//   ....[16]....
        /*01e8*/ 	.word	0x00000720
        /*01ec*/ 	.word	0x000000ff
        /*01f0*/ 	.word	0x00000040
        /*01f4*/ 	.short	0x0100
        /*01f6*/ 	.byte	0x04
	.zero		1


	//   ....[17]....
        /*01f8*/ 	.word	0x00000730
        /*01fc*/ 	.word	0x000000ff
        /*0200*/ 	.word	0x000000a8
        /*0204*/ 	.short	0x0100
        /*0206*/ 	.byte	0x04
	.zero		1


	//   ....[18]....
        /*0208*/ 	.word	0x00000740
        /*020c*/ 	.word	0x000000ff
        /*0210*/ 	.word	0x00000048
        /*0214*/ 	.short	0x0100
        /*0216*/ 	.byte	0x04
	.zero		1


	//   ....[19]....
        /*0218*/ 	.word	0x00000750
        /*021c*/ 	.word	0x000000ff
        /*0220*/ 	.word	0x000000b0
        /*0224*/ 	.short	0x0100
        /*0226*/ 	.byte	0x04
	.zero		1


	//   ....[20]....
        /*0228*/ 	.word	0x00000760
        /*022c*/ 	.word	0x000000ff
        /*0230*/ 	.word	0x00000050
        /*0234*/ 	.short	0x0100
        /*0236*/ 	.byte	0x04
	.zero		1


	//   ....[21]....
        /*0238*/ 	.word	0x00000770
        /*023c*/ 	.word	0x000000ff
        /*0240*/ 	.word	0x000000b8
        /*0244*/ 	.short	0x0100
        /*0246*/ 	.byte	0x04
	.zero		1


	//   ....[22]....
        /*0248*/ 	.word	0x00000780
        /*024c*/ 	.word	0x000000ff
        /*0250*/ 	.word	0x00000058
        /*0254*/ 	.short	0x0100
        /*0256*/ 	.byte	0x04
	.zero		1


	//   ....[23]....
        /*0258*/ 	.word	0x00000790
        /*025c*/ 	.word	0x000000ff
        /*0260*/ 	.word	0x000000c0
        /*0264*/ 	.short	0x0100
        /*0266*/ 	.byte	0x04
	.zero		1


	//   ....[24]....
        /*0268*/ 	.word	0x000007a0
        /*026c*/ 	.word	0x000000ff
        /*0270*/ 	.word	0x00000060
        /*0274*/ 	.short	0x0100
        /*0276*/ 	.byte	0x04
	.zero		1


	//   ....[25]....
        /*0278*/ 	.word	0x000007b0
        /*027c*/ 	.word	0x000000ff
        /*0280*/ 	.word	0x000000c8
        /*0284*/ 	.short	0x0100
        /*0286*/ 	.byte	0x04
	.zero		1


	//   ....[26]....
        /*0288*/ 	.word	0x000008f0
        /*028c*/ 	.word	0x000000ff
        /*0290*/ 	.word	0x000000d0
        /*0294*/ 	.short	0x0100
        /*0296*/ 	.byte	0x04
	.zero		1


	//   ....[27]....
        /*0298*/ 	.word	0x00000900
        /*029c*/ 	.word	0x000000ff
        /*02a0*/ 	.word	0x000000d8
        /*02a4*/ 	.short	0x0100
        /*02a6*/ 	.byte	0x04
	.zero		1


	//   ....[28]....
        /*02a8*/ 	.word	0x000009f0
        /*02ac*/ 	.word	0x000000ff
        /*02b0*/ 	.word	0x000000e0
        /*02b4*/ 	.short	0x0100
        /*02b6*/ 	.byte	0x06
	.zero		1


	//   ....[29]....
        /*02b8*/ 	.word	0x00000a00
        /*02bc*/ 	.word	0x000000ff
        /*02c0*/ 	.word	0x000000e8
        /*02c4*/ 	.short	0x0100
        /*02c6*/ 	.byte	0x06
	.zero		1


	//   ....[30]....
        /*02c8*/ 	.word	0x00000b40
        /*02cc*/ 	.word	0x000000ff
        /*02d0*/ 	.word	0x000000f0
        /*02d4*/ 	.short	0x0100
        /*02d6*/ 	.byte	0x06
	.zero		1


	//   ....[31]....
        /*02d8*/ 	.word	0x00000b50
        /*02dc*/ 	.word	0x000000ff
        /*02e0*/ 	.word	0x00000100
        /*02e4*/ 	.short	0x0100
        /*02e6*/ 	.byte	0x06
	.zero		1


	//   ....[32]....
        /*02e8*/ 	.word	0x00000b60
        /*02ec*/ 	.word	0x000000ff
        /*02f0*/ 	.word	0x000000f8
        /*02f4*/ 	.short	0x0100
        /*02f6*/ 	.byte	0x06
	.zero		1


	//   ....[33]....
        /*02f8*/ 	.word	0x00000b70
        /*02fc*/ 	.word	0x000000ff
        /*0300*/ 	.word	0x00000108
        /*0304*/ 	.short	0x0100
        /*0306*/ 	.byte	0x06
	.zero		1


	//   ....[34]....
        /*0308*/ 	.word	0x00000ca0
        /*030c*/ 	.word	0x000000ff
        /*0310*/ 	.word	0x00000110
        /*0314*/ 	.short	0x0100
        /*0316*/ 	.byte	0x04
	.zero		1


	//   ....[35]....
        /*0318*/ 	.word	0x00000cb0
        /*031c*/ 	.word	0x000000ff
        /*0320*/ 	.word	0x00000130
        /*0324*/ 	.short	0x0100
        /*0326*/ 	.byte	0x04
	.zero		1


	//   ....[36]....
        /*0328*/ 	.word	0x00000cc0
        /*032c*/ 	.word	0x000000ff
        /*0330*/ 	.word	0x00000118
        /*0334*/ 	.short	0x0100
        /*0336*/ 	.byte	0x04
	.zero		1


	//   ....[37]....
        /*0338*/ 	.word	0x00000cd0
        /*033c*/ 	.word	0x000000ff
        /*0340*/ 	.word	0x00000138
        /*0344*/ 	.short	0x0100
        /*0346*/ 	.byte	0x04
	.zero		1


	//   ....[38]....
        /*0348*/ 	.word	0x00000ce0
        /*034c*/ 	.word	0x000000ff
        /*0350*/ 	.word	0x00000120
        /*0354*/ 	.short	0x0100
        /*0356*/ 	.byte	0x04
	.zero		1


	//   ....[39]....
        /*0358*/ 	.word	0x00000cf0
        /*035c*/ 	.word	0x000000ff
        /*0360*/ 	.word	0x00000140
        /*0364*/ 	.short	0x0100
        /*0366*/ 	.byte	0x04
	.zero		1


	//   ....[40]....
        /*0368*/ 	.word	0x00000d00
        /*036c*/ 	.word	0x000000ff
        /*0370*/ 	.word	0x00000128
        /*0374*/ 	.short	0x0100
        /*0376*/ 	.byte	0x04
	.zero		1


	//   ....[41]....
        /*0378*/ 	.word	0x00000d10
        /*037c*/ 	.word	0x000000ff
        /*0380*/ 	.word	0x00000148
        /*0384*/ 	.short	0x0100
        /*0386*/ 	.byte	0x04
	.zero		1


	//   ....[42]....
        /*0388*/ 	.word	0x00000e00
        /*038c*/ 	.word	0x000000ff
        /*0390*/ 	.word	0x00000150
        /*0394*/ 	.short	0x0100
        /*0396*/ 	.byte	0x04
	.zero		1


	//   ....[43]....
        /*0398*/ 	.word	0x00000e10
        /*039c*/ 	.word	0x000000ff
        /*03a0*/ 	.word	0x00000160
        /*03a4*/ 	.short	0x0100
        /*03a6*/ 	.byte	0x04
	.zero		1


	//   ....[44]....
        /*03a8*/ 	.word	0x00000e20
        /*03ac*/ 	.word	0x000000ff
        /*03b0*/ 	.word	0x00000158
        /*03b4*/ 	.short	0x0100
        /*03b6*/ 	.byte	0x04
	.zero		1


	//   ....[45]....
        /*03b8*/ 	.word	0x00000e30
        /*03bc*/ 	.word	0x000000ff
        /*03c0*/ 	.word	0x00000168
        /*03c4*/ 	.short	0x0100
        /*03c6*/ 	.byte	0x04
	.zero		1


	//   ....[46]....
        /*03c8*/ 	.word	0x00001a90
        /*03cc*/ 	.word	0x00000000
        /*03d0*/ 	.word	0x00000160
        /*03d4*/ 	.short	0x010a
        /*03d6*/ 	.byte	0xff
	.zero		1


	//   ....[47]....
        /*03d8*/ 	.word	0x00001ac0
        /*03dc*/ 	.word	0x00000000
        /*03e0*/ 	.word	0x00000150
        /*03e4*/ 	.short	0x0101
        /*03e6*/ 	.byte	0xff
	.zero		1


	//   ....[48]....
        /*03e8*/ 	.word	0x00001ba0
        /*03ec*/ 	.word	0x000000ff
        /*03f0*/ 	.word	0x00000068
        /*03f4*/ 	.short	0x010a
        /*03f6*/ 	.byte	0x04
	.zero		1


	//   ....[49]....
        /*03f8*/ 	.word	0x00001c20
        /*03fc*/ 	.word	0x000000ff
        /*0400*/ 	.word	0x00000068
        /*0404*/ 	.short	0x010a
        /*0406*/ 	.byte	0x21
	.zero		1


	//   ....[50]....
        /*0408*/ 	.word	0x00001db0
        /*040c*/ 	.word	0x000000ff
        /*0410*/ 	.word	0x00000068
        /*0414*/ 	.short	0x010a
        /*0416*/ 	.byte	0x08
	.zero		1


	//   ....[51]....
        /*0418*/ 	.word	0x00001ef0
        /*041c*/ 	.word	0x000000ff
        /*0420*/ 	.word	0x000000e8
        /*0424*/ 	.short	0x0101
        /*0426*/ 	.byte	0x06
	.zero		1


	//   ....[52]....
        /*0428*/ 	.word	0x00001f10
        /*042c*/ 	.word	0x000000ff
        /*0430*/ 	.word	0x00000068
        /*0434*/ 	.short	0x010a
        /*0436*/ 	.byte	0x04
	.zero		1


	//   ....[53]....
        /*0438*/ 	.word	0x00001f90
        /*043c*/ 	.word	0x000000ff
        /*0440*/ 	.word	0x00000068
        /*0444*/ 	.short	0x010a
        /*0446*/ 	.byte	0x11
	.zero		1


	//   ....[54]....
        /*0448*/ 	.word	0x00002120
        /*044c*/ 	.word	0x000000ff
        /*0450*/ 	.word	0x00000068
        /*0454*/ 	.short	0x010a
        /*0456*/ 	.byte	0x07
	.zero		1


	//   ....[55]....
        /*0458*/ 	.word	0x00002290
        /*045c*/ 	.word	0x00000003
        /*0460*/ 	.word	0x000000f0
        /*0464*/ 	.short	0x010a
        /*0466*/ 	.byte	0xff
	.zero		1


	//   ....[56]....
        /*0468*/ 	.word	0x000023e0
        /*046c*/ 	.word	0x00000000
        /*0470*/ 	.word	0x00000000
        /*0474*/ 	.short	0x0101
        /*0476*/ 	.byte	0xff
	.zero		1


	//   ....[57]....
        /*0478*/ 	.word	0x00002980
        /*047c*/ 	.word	0x000000ff
        /*0480*/ 	.word	0x00000000
        /*0484*/ 	.short	0x010a
        /*0486*/ 	.byte	0x04
	.zero		1


	//   ....[58]....
        /*0488*/ 	.word	0x00002a10
        /*048c*/ 	.word	0x000000ff
        /*0490*/ 	.word	0x00000000
        /*0494*/ 	.short	0x010a
        /*0496*/ 	.byte	0x05
	.zero		1


	//   ....[59]....
        /*0498*/ 	.word	0x00002aa0
        /*049c*/ 	.word	0x000000ff
        /*04a0*/ 	.word	0x00000000
        /*04a4*/ 	.short	0x010a
        /*04a6*/ 	.byte	0x05
	.zero		1


	//   ....[60]....
        /*04a8*/ 	.word	0x00002b30
        /*04ac*/ 	.word	0x000000ff
        /*04b0*/ 	.word	0x00000000
        /*04b4*/ 	.short	0x010a
        /*04b6*/ 	.byte	0x05
	.zero		1


	//   ....[61]....
        /*04b8*/ 	.word	0x00002bc0
        /*04bc*/ 	.word	0x000000ff
        /*04c0*/ 	.word	0x00000000
        /*04c4*/ 	.short	0x010a
        /*04c6*/ 	.byte	0x05
	.zero		1


	//   ....[62]....
        /*04c8*/ 	.word	0x00002c50
        /*04cc*/ 	.word	0x000000ff
        /*04d0*/ 	.word	0x00000000
        /*04d4*/ 	.short	0x010a
        /*04d6*/ 	.byte	0x05
	.zero		1


	//   ....[63]....
        /*04d8*/ 	.word	0x00002ce0
        /*04dc*/ 	.word	0x000000ff
        /*04e0*/ 	.word	0x00000000
        /*04e4*/ 	.short	0x010a
        /*04e6*/ 	.byte	0x05
	.zero		1


	//   ....[64]....
        /*04e8*/ 	.word	0x00002d70
        /*04ec*/ 	.word	0x000000ff
        /*04f0*/ 	.word	0x00000000
        /*04f4*/ 	.short	0x010a
        /*04f6*/ 	.byte	0x05
	.zero		1


	//   ....[65]....
        /*04f8*/ 	.word	0x00002e00
        /*04fc*/ 	.word	0x000000ff
        /*0500*/ 	.word	0x00000000
        /*0504*/ 	.short	0x010a
        /*0506*/ 	.byte	0x05
	.zero		1


	//   ....[66]....
        /*0508*/ 	.word	0x00002e90
        /*050c*/ 	.word	0x000000ff
        /*0510*/ 	.word	0x00000000
        /*0514*/ 	.short	0x010a
        /*0516*/ 	.byte	0x05
	.zero		1


	//   ....[67]....
        /*0518*/ 	.word	0x00002f20
        /*051c*/ 	.word	0x000000ff
        /*0520*/ 	.word	0x00000000
        /*0524*/ 	.short	0x010a
        /*0526*/ 	.byte	0x05
	.zero		1


	//   ....[68]....
        /*0528*/ 	.word	0x00002fb0
        /*052c*/ 	.word	0x000000ff
        /*0530*/ 	.word	0x00000000
        /*0534*/ 	.short	0x010a
        /*0536*/ 	.byte	0x05
	.zero		1


	//   ....[69]....
        /*0538*/ 	.word	0x00003050
        /*053c*/ 	.word	0x00000000
        /*0540*/ 	.word	0x00000000
        /*0544*/ 	.short	0x010a
        /*0546*/ 	.byte	0xff
	.zero		1


	//   ....[70]....
        /*0548*/ 	.word	0x00003170
        /*054c*/ 	.word	0x00000002
        /*0550*/ 	.word	0x00000150
        /*0554*/ 	.short	0x010a
        /*0556*/ 	.byte	0xff
	.zero		1


	//   ....[71]....
        /*0558*/ 	.word	0x000031e0
        /*055c*/ 	.word	0x00000002
        /*0560*/ 	.word	0x00000000
        /*0564*/ 	.short	0x0101
        /*0566*/ 	.byte	0xff
	.zero		1


	//   ....[72]....
        /*0568*/ 	.word	0x00003200
        /*056c*/ 	.word	0x000000ff
        /*0570*/ 	.word	0x00000100
        /*0574*/ 	.short	0x010a
        /*0576*/ 	.byte	0x04
	.zero		1


	//   ....[73]....
        /*0578*/ 	.word	0x00003320
        /*057c*/ 	.word	0x00000002
        /*0580*/ 	.word	0x000000f0
        /*0584*/ 	.short	0x010a
        /*0586*/ 	.byte	0xff
	.zero		1


	//   ....[74]....
        /*0588*/ 	.word	0x00003420
        /*058c*/ 	.word	0x00000002
        /*0590*/ 	.word	0x00000000
        /*0594*/ 	.short	0x0101
        /*0596*/ 	.byte	0xff
	.zero		1


	//   ....[75]....
        /*0598*/ 	.word	0x000034b0
        /*059c*/ 	.word	0x000000ff
        /*05a0*/ 	.word	0x00000100
        /*05a4*/ 	.short	0x0106
        /*05a6*/ 	.byte	0x04
	.zero		1


	//   ....[76]....
        /*05a8*/ 	.word	0x000034d0
        /*05ac*/ 	.word	0x000000ff
        /*05b0*/ 	.word	0x00000100
        /*05b4*/ 	.short	0x010a
        /*05b6*/ 	.byte	0x04
	.zero		1


	//   ....[77]....
        /*05b8*/ 	.word	0x00003560
        /*05bc*/ 	.word	0x000000ff
        /*05c0*/ 	.word	0x00000100
        /*05c4*/ 	.short	0x0106
        /*05c6*/ 	.byte	0x07
	.zero		1


	//   ....[78]....
        /*05c8*/ 	.word	0x000035a0
        /*05cc*/ 	.word	0x00000000
        /*05d0*/ 	.word	0x00000100
        /*05d4*/ 	.short	0x010a
        /*05d6*/ 	.byte	0xff
	.zero		1


	//   ....[79]....
        /*05d8*/ 	.word	0x00003af0
        /*05dc*/ 	.word	0x00000000
        /*05e0*/ 	.word	0x000000f0
        /*05e4*/ 	.short	0x010a
        /*05e6*/ 	.byte	0xff
	.zero		1


	//   ....[80]....
        /*05e8*/ 	.word	0x00003bf0
        /*05ec*/ 	.word	0x00000003
        /*05f0*/ 	.word	0x00000000
        /*05f4*/ 	.short	0x0101
        /*05f6*/ 	.byte	0xff
	.zero		1


	//   ....[81]....
        /*05f8*/ 	.word	0x00003c00
        /*05fc*/ 	.word	0x000000ff
        /*0600*/ 	.word	0x00000000
        /*0604*/ 	.short	0x010a
        /*0606*/ 	.byte	0x04
	.zero		1


	//   ....[82]....
        /*0608*/ 	.word	0x00003c80
        /*060c*/ 	.word	0x000000ff
        /*0610*/ 	.word	0x00000130
        /*0614*/ 	.short	0x010a
        /*0616*/ 	.byte	0x1f
	.zero		1


	//   ....[83]....
        /*0618*/ 	.word	0x00003d60
        /*061c*/ 	.word	0x000000ff
        /*0620*/ 	.word	0x00000000
        /*0624*/ 	.short	0x010a
        /*0626*/ 	.byte	0x05
	.zero		1


	//   ....[84]....
        /*0628*/ 	.word	0x00003ea0
        /*062c*/ 	.word	0x000000ff
        /*0630*/ 	.word	0x00000000
        /*0634*/ 	.short	0x010a
        /*0636*/ 	.byte	0x04
	.zero		1


	//   ....[85]....
        /*0638*/ 	.word	0x00004130
        /*063c*/ 	.word	0x000000ff
        /*0640*/ 	.word	0x00000000
        /*0644*/ 	.short	0x010a
        /*0646*/ 	.byte	0x04
	.zero		1


	//   ....[86]....
        /*0648*/ 	.word	0x000041c0
        /*064c*/ 	.word	0x000000ff
        /*0650*/ 	.word	0x00000000
        /*0654*/ 	.short	0x010a
        /*0656*/ 	.byte	0x05
	.zero		1


	//   ....[87]....
        /*0658*/ 	.word	0x00004250
        /*065c*/ 	.word	0x000000ff
        /*0660*/ 	.word	0x00000000
        /*0664*/ 	.short	0x010a
        /*0666*/ 	.byte	0x05
	.zero		1


	//   ....[88]....
        /*0668*/ 	.word	0x000042e0
        /*066c*/ 	.word	0x000000ff
        /*0670*/ 	.word	0x00000000
        /*0674*/ 	.short	0x010a
        /*0676*/ 	.byte	0x04
	.zero		1


	//   ....[89]....
        /*0678*/ 	.word	0x00004780
        /*067c*/ 	.word	0x00000007
        /*0680*/ 	.word	0x000000f0
        /*0684*/ 	.short	0x010a
        /*0686*/ 	.byte	0xff
	.zero		1


	//   ....[90]....
        /*0688*/ 	.word	0x000048f0
        /*068c*/ 	.word	0x00000000
        /*0690*/ 	.word	0x00000000
        /*0694*/ 	.short	0x0101
        /*0696*/ 	.byte	0xff
	.zero		1


	//   ....[91]....
        /*0698*/ 	.word	0x00004d60
        /*069c*/ 	.word	0x000000ff
        /*06a0*/ 	.word	0x000000e8
        /*06a4*/ 	.short	0x010a
        /*06a6*/ 	.byte	0x11
	.zero		1


	//   ....[92]....
        /*06a8*/ 	.word	0x00004ee0
        /*06ac*/ 	.word	0x000000ff
        /*06b0*/ 	.word	0x000000d8
        /*06b4*/ 	.short	0x010a
        /*06b6*/ 	.byte	0x11
	.zero		1


	//   ....[93]....
        /*06b8*/ 	.word	0x000050f0
        /*06bc*/ 	.word	0x000000ff
        /*06c0*/ 	.word	0x000000d0
        /*06c4*/ 	.short	0x010b
        /*06c6*/ 	.byte	0x11
	.zero		1


	//   ....[94]....
        /*06c8*/ 	.word	0x00005100
        /*06cc*/ 	.word	0x000000ff
        /*06d0*/ 	.word	0x00000000
        /*06d4*/ 	.short	0x0101
        /*06d6*/ 	.byte	0x30
	.zero		1


	//   ....[95]....
        /*06d8*/ 	.word	0x00005140
        /*06dc*/ 	.word	0x00000000
        /*06e0*/ 	.word	0x000000d8
        /*06e4*/ 	.short	0x010a
        /*06e6*/ 	.byte	0xff
	.zero		1


	//   ....[96]....
        /*06e8*/ 	.word	0x00005470
        /*06ec*/ 	.word	0x00000003
        /*06f0*/ 	.word	0x000000f0
        /*06f4*/ 	.short	0x010a
        /*06f6*/ 	.byte	0xff
	.zero		1


	//   ....[97]....
        /*06f8*/ 	.word	0x000055f0
        /*06fc*/ 	.word	0x00000000
        /*0700*/ 	.word	0x00000000
        /*0704*/ 	.short	0x0101
        /*0706*/ 	.byte	0xff
	.zero		1


	//   ....[98]....
        /*0708*/ 	.word	0x00006050
        /*070c*/ 	.word	0x000000ff
        /*0710*/ 	.word	0x000000d0
        /*0714*/ 	.short	0x010a
        /*0716*/ 	.byte	0x2c
	.zero		1


	//   ....[99]....
        /*0718*/ 	.word	0x00006060
        /*071c*/ 	.word	0x00000010
        /*0720*/ 	.word	0x00000110
        /*0724*/ 	.short	0x010a
        /*0726*/ 	.byte	0xff
	.zero		1


	//   ....[100]....
        /*0728*/ 	.word	0x00006210
        /*072c*/ 	.word	0x000000ff
        /*0730*/ 	.word	0x000000d0
        /*0734*/ 	.short	0x010a
        /*0736*/ 	.byte	0x2c
	.zero		1


	//   ....[101]....
        /*0738*/ 	.word	0x000062f0
        /*073c*/ 	.word	0x000000ff
        /*0740*/ 	.word	0x00000000
        /*0744*/ 	.short	0x0101
        /*0746*/ 	.byte	0x04
	.zero		1


	//   ....[102]....
        /*0748*/ 	.word	0x00006350
        /*074c*/ 	.word	0x00000010
        /*0750*/ 	.word	0x00000110
        /*0754*/ 	.short	0x010a
        /*0756*/ 	.byte	0xff
	.zero		1


	//   ....[103]....
        /*0758*/ 	.word	0x00006610
        /*075c*/ 	.word	0x000000ff
        /*0760*/ 	.word	0x00000000
        /*0764*/ 	.short	0x0101
        /*0766*/ 	.byte	0x04
	.zero		1


	//   ....[104]....
        /*0768*/ 	.word	0x00007010
        /*076c*/ 	.word	0x00000000
        /*0770*/ 	.word	0x00000160
        /*0774*/ 	.short	0x010a
        /*0776*/ 	.byte	0xff
	.zero		1


	//   ....[105]....
        /*0778*/ 	.word	0x00007070
        /*077c*/ 	.word	0x00000000
        /*0780*/ 	.word	0x00000068
        /*0784*/ 	.short	0x010a
        /*0786*/ 	.byte	0xff
	.zero		1


	//   ....[106]....
        /*0788*/ 	.word	0x000070d0
        /*078c*/ 	.word	0x00000000
        /*0790*/ 	.word	0x00000068
        /*0794*/ 	.short	0x010a
        /*0796*/ 	.byte	0xff
	.zero		1


	//   ....[107]....
        /*0798*/ 	.word	0x00007120
        /*079c*/ 	.word	0x00000003
        /*07a0*/ 	.word	0x000000f0
        /*07a4*/ 	.short	0x010a
        /*07a6*/ 	.byte	0xff
	.zero		1


	//   ....[108]....
        /*07a8*/ 	.word	0x00007180
        /*07ac*/ 	.word	0x00000000
        /*07b0*/ 	.word	0x00000000
        /*07b4*/ 	.short	0x010a
        /*07b6*/ 	.byte	0xff
	.zero		1


	//   ....[109]....
        /*07b8*/ 	.word	0x000071e0
        /*07bc*/ 	.word	0x00000000
        /*07c0*/ 	.word	0x00000000
        /*07c4*/ 	.short	0x010a
        /*07c6*/ 	.byte	0xff
	.zero		1


	//   ....[110]....
        /*07c8*/ 	.word	0x00007240
        /*07cc*/ 	.word	0x00000000
        /*07d0*/ 	.word	0x00000000
        /*07d4*/ 	.short	0x010a
        /*07d6*/ 	.byte	0xff
	.zero		1


	//   ....[111]....
        /*07d8*/ 	.word	0x000072a0
        /*07dc*/ 	.word	0x00000000
        /*07e0*/ 	.word	0x00000000
        /*07e4*/ 	.short	0x010a
        /*07e6*/ 	.byte	0xff
	.zero		1


	//   ....[112]....
        /*07e8*/ 	.word	0x00007300
        /*07ec*/ 	.word	0x00000000
        /*07f0*/ 	.word	0x00000000
        /*07f4*/ 	.short	0x010a
        /*07f6*/ 	.byte	0xff
	.zero		1


	//   ....[113]....
        /*07f8*/ 	.word	0x00007360
        /*07fc*/ 	.word	0x00000000
        /*0800*/ 	.word	0x00000000
        /*0804*/ 	.short	0x010a
        /*0806*/ 	.byte	0xff
	.zero		1


	//   ....[114]....
        /*0808*/ 	.word	0x000073c0
        /*080c*/ 	.word	0x00000000
        /*0810*/ 	.word	0x00000000
        /*0814*/ 	.short	0x010a
        /*0816*/ 	.byte	0xff
	.zero		1


	//   ....[115]....
        /*0818*/ 	.word	0x00007420
        /*081c*/ 	.word	0x00000000
        /*0820*/ 	.word	0x00000000
        /*0824*/ 	.short	0x010a
        /*0826*/ 	.byte	0xff
	.zero		1


	//   ....[116]....
        /*0828*/ 	.word	0x00007480
        /*082c*/ 	.word	0x00000000
        /*0830*/ 	.word	0x00000000
        /*0834*/ 	.short	0x010a
        /*0836*/ 	.byte	0xff
	.zero		1


	//   ....[117]....
        /*0838*/ 	.word	0x000074e0
        /*083c*/ 	.word	0x00000000
        /*0840*/ 	.word	0x00000000
        /*0844*/ 	.short	0x010a
        /*0846*/ 	.byte	0xff
	.zero		1


	//   ....[118]....
        /*0848*/ 	.word	0x00007540
        /*084c*/ 	.word	0x00000000
        /*0850*/ 	.word	0x00000000
        /*0854*/ 	.short	0x010a
        /*0856*/ 	.byte	0xff
	.zero		1


	//   ....[119]....
        /*0858*/ 	.word	0x000075a0
        /*085c*/ 	.word	0x00000000
        /*0860*/ 	.word	0x00000000
        /*0864*/ 	.short	0x010a
        /*0866*/ 	.byte	0xff
	.zero		1


	//   ....[120]....
        /*0868*/ 	.word	0x000075f0
        /*086c*/ 	.word	0x00000002
        /*0870*/ 	.word	0x00000150
        /*0874*/ 	.short	0x010a
        /*0876*/ 	.byte	0xff
	.zero		1


	//   ....[121]....
        /*0878*/ 	.word	0x00007650
        /*087c*/ 	.word	0x00000002
        /*0880*/ 	.word	0x00000100
        /*0884*/ 	.short	0x010a
        /*0886*/ 	.byte	0xff
	.zero		1


	//   ....[122]....
        /*0888*/ 	.word	0x000076a0
        /*088c*/ 	.word	0x00000002
        /*0890*/ 	.word	0x000000f0
        /*0894*/ 	.short	0x010a
        /*0896*/ 	.byte	0xff
	.zero		1


	//   ....[123]....
        /*0898*/ 	.word	0x00007700
        /*089c*/ 	.word	0x00000000
        /*08a0*/ 	.word	0x00000100
        /*08a4*/ 	.short	0x010a
        /*08a6*/ 	.byte	0xff
	.zero		1


	//   ....[124]....
        /*08a8*/ 	.word	0x00007750
        /*08ac*/ 	.word	0x00000000
        /*08b0*/ 	.word	0x000000f0
        /*08b4*/ 	.short	0x010a
        /*08b6*/ 	.byte	0xff
	.zero		1


	//   ....[125]....
        /*08b8*/ 	.word	0x000077b0
        /*08bc*/ 	.word	0x00000002
        /*08c0*/ 	.word	0x00000130
        /*08c4*/ 	.short	0x010a
        /*08c6*/ 	.byte	0xff
	.zero		1


	//   ....[126]....
        /*08c8*/ 	.word	0x00007810
        /*08cc*/ 	.word	0x00000000
        /*08d0*/ 	.word	0x00000000
        /*08d4*/ 	.short	0x010a
        /*08d6*/ 	.byte	0xff
	.zero		1


	//   ....[127]....
        /*08d8*/ 	.word	0x00007870
        /*08dc*/ 	.word	0x00000000
        /*08e0*/ 	.word	0x00000000
        /*08e4*/ 	.short	0x010a
        /*08e6*/ 	.byte	0xff
	.zero		1


	//   ....[128]....
        /*08e8*/ 	.word	0x000078d0
        /*08ec*/ 	.word	0x00000000
        /*08f0*/ 	.word	0x00000000
        /*08f4*/ 	.short	0x010a
        /*08f6*/ 	.byte	0xff
	.zero		1


	//   ....[129]....
        /*08f8*/ 	.word	0x00007930
        /*08fc*/ 	.word	0x00000000
        /*0900*/ 	.word	0x00000000
        /*0904*/ 	.short	0x010a
        /*0906*/ 	.byte	0xff
	.zero		1


	//   ....[130]....
        /*0908*/ 	.word	0x00007990
        /*090c*/ 	.word	0x00000000
        /*0910*/ 	.word	0x00000000
        /*0914*/ 	.short	0x010a
        /*0916*/ 	.byte	0xff
	.zero		1


	//   ....[131]....
        /*0918*/ 	.word	0x000079e0
        /*091c*/ 	.word	0x00000007
        /*0920*/ 	.word	0x000000f0
        /*0924*/ 	.short	0x010a
        /*0926*/ 	.byte	0xff
	.zero		1


	//   ....[132]....
        /*0928*/ 	.word	0x00007a40
        /*092c*/ 	.word	0x00000000
        /*0930*/ 	.word	0x000000e8
        /*0934*/ 	.short	0x010a
        /*0936*/ 	.byte	0xff
	.zero		1


	//   ....[133]....
        /*0938*/ 	.word	0x00007aa0
        /*093c*/ 	.word	0x00000000
        /*0940*/ 	.word	0x000000d8
        /*0944*/ 	.short	0x010a
        /*0946*/ 	.byte	0xff
	.zero		1


	//   ....[134]....
        /*0948*/ 	.word	0x00007af0
        /*094c*/ 	.word	0x00000003
        /*0950*/ 	.word	0x000000f0
        /*0954*/ 	.short	0x010a
        /*0956*/ 	.byte	0xff
	.zero		1


	//   ....[135]....
        /*0958*/ 	.word	0x00007b50
        /*095c*/ 	.word	0x00000000
        /*0960*/ 	.word	0x000000d0
        /*0964*/ 	.short	0x010a
        /*0966*/ 	.byte	0xff
	.zero		1


	//   ....[136]....
        /*0968*/ 	.word	0x00007ba0
        /*096c*/ 	.word	0x00000010
        /*0970*/ 	.word	0x00000110
        /*0974*/ 	.short	0x010a
        /*0976*/ 	.byte	0xff
	.zero		1


	//----- nvinfo : EIATTR_NUM_MBARRIERS
	.align		4
.L_47:
        /*0978*/ 	.byte	0x03, 0x38
        /*097a*/ 	.short	0x002e


	//----- nvinfo : EIATTR_EXIT_INSTR_OFFSETS
	.align		4
        /*097c*/ 	.byte	0x04, 0x1c
        /*097e*/ 	.short	(.L_49 - .L_48)


	//   ....[0]....
.L_48:
        /*0980*/ 	.word	0x00003080


	//   ....[1]....
        /*0984*/ 	.word	0x00003570


	//   ....[2]....
        /*0988*/ 	.word	0x000035d0


	//   ....[3]....
        /*098c*/ 	.word	0x00004540


	//   ....[4]....
        /*0990*/ 	.word	0x00005170


	//   ....[5]....
        /*0994*/ 	.word	0x000051b0


	//   ....[6]....
        /*0998*/ 	.word	0x00007000


	//----- nvinfo : EIATTR_MAX_THREADS
	.align		4
.L_49:
        /*099c*/ 	.byte	0x04, 0x05
        /*099e*/ 	.short	(.L_51 - .L_50)
.L_50:
        /*09a0*/ 	.word	0x00000100
        /*09a4*/ 	.word	0x00000001
        /*09a8*/ 	.word	0x00000001


	//----- nvinfo : EIATTR_CRS_STACK_SIZE
	.align		4
.L_51:
        /*09ac*/ 	.byte	0x04, 0x1e
        /*09ae*/ 	.short	(.L_53 - .L_52)
.L_52:
        /*09b0*/ 	.word	0x00000000


	//----- nvinfo : EIATTR_CBANK_PARAM_SIZE
	.align		4
.L_53:
        /*09b4*/ 	.byte	0x03, 0x19
        /*09b6*/ 	.short	0x0800


	//----- nvinfo : EIATTR_PARAM_CBANK
	.align		4
        /*09b8*/ 	.byte	0x04, 0x0a
        /*09ba*/ 	.short	(.L_55 - .L_54)
	.align		4
.L_54:
        /*09bc*/ 	.word	index@(.nv.constant0._ZN7cutlass13device_kernelINS_4gemm6kernel13GemmUniversalIN4cute5tupleIJiiiiEEENS1_10collective13CollectiveMmaINS1_35MainloopSm100TmaUmmaWarpSpecializedILi13ELi2ELi4ENS5_IJNS4_1CILi2EEESB_NSA_ILi1EEEEEEEENS5_IJNSA_ILi64EEESF_NSA_ILi128EEEEEEaNS5_IJlSC_lEEEaSI_NS4_8TiledMMAINS4_8MMA_AtomIJNS4_15SM100_MMA_S8_SSIaaiLi64ELi64ELNS4_4UMMA5MajorE0ELSN_0ELNSM_8SaturateE0EEEEEENS4_6LayoutINS5_IJSC_SC_SC_EEENS5_IJNSA_ILi0EEEST_ST_EEEEENS5_IJNS4_10UnderscoreESW_SW_EEEEENS4_23SM90_TMA_LOAD_MULTICASTENS4_14ComposedLayoutINS4_7SwizzleILi3ELi4ELi3EEENS4_18smem_ptr_flag_bitsILi8EEENSR_INS5_IJNSA_ILi8EEESG_EEENS5_IJSG_SC_EEEEEEEvNS4_8identityESZ_S19_vS1A_EENS_8epilogue10collective18CollectiveEpilogueINS1C_23Sm100TmaWarpSpecializedILi1ELi1ELi32ELb0ELb0EEEJSH_NS5_IJNSR_ISF_SC_EES1H_EEEaSI_aSI_NS1C_6fusion15FusionCallbacksIS1G_NS1J_17LinearCombinationIaiaiLNS_15FloatRoundStyleE2EEESH_S1I_JEEENS4_5SM1004TMEM4LOAD26SM100_TMEM_LOAD_16dp32b32xENS4_13SM90_TMA_LOADENS10_INS11_ILi2ELi4ELi3EEES14_NSR_INS5_IJS15_SF_EEENS5_IJSF_SC_EEEEEEENS4_39AutoVectorizingCopyWithAssumedAlignmentILi128EEENS4_14SM90_TMA_STOREES1Y_S20_S20_EEEvvEEEEvNT_6ParamsE)
        /*09c0*/ 	.short	0x0380
        /*09c2*/ 	.short	0x0800


	//----- nvinfo : EIATTR_SW_WAR
	.align		4
.L_55:
        /*09c4*/ 	.byte	0x04, 0x36
        /*09c6*/ 	.short	(.L_57 - .L_56)
.L_56:
        /*09c8*/ 	.word	0x00000008
.L_57:


//--------------------- .nv.callgraph             --------------------------
	.section	.nv.callgraph,"",@"SHT_CUDA_CALLGRAPH"
	.align	4
	.sectionentsize	8
	.align		4
        /*0000*/ 	.word	0x00000000
	.align		4
        /*0004*/ 	.word	0xffffffff
	.align		4
        /*0008*/ 	.word	index@(_ZN7cutlass13device_kernelINS_4gemm6kernel13GemmUniversalIN4cute5tupleIJiiiiEEENS1_10collective13CollectiveMmaINS1_35MainloopSm100TmaUmmaWarpSpecializedILi13ELi2ELi4ENS5_IJNS4_1CILi2EEESB_NSA_ILi1EEEEEEEENS5_IJNSA_ILi64EEESF_NSA_ILi128EEEEEEaNS5_IJlSC_lEEEaSI_NS4_8TiledMMAINS4_8MMA_AtomIJNS4_15SM100_MMA_S8_SSIaaiLi64ELi64ELNS4_4UMMA5MajorE0ELSN_0ELNSM_8SaturateE0EEEEEENS4_6LayoutINS5_IJSC_SC_SC_EEENS5_IJNSA_ILi0EEEST_ST_EEEEENS5_IJNS4_10UnderscoreESW_SW_EEEEENS4_23SM90_TMA_LOAD_MULTICASTENS4_14ComposedLayoutINS4_7SwizzleILi3ELi4ELi3EEENS4_18smem_ptr_flag_bitsILi8EEENSR_INS5_IJNSA_ILi8EEESG_EEENS5_IJSG_SC_EEEEEEEvNS4_8identityESZ_S19_vS1A_EENS_8epilogue10collective18CollectiveEpilogueINS1C_23Sm100TmaWarpSpecializedILi1ELi1ELi32ELb0ELb0EEEJSH_NS5_IJNSR_ISF_SC_EES1H_EEEaSI_aSI_NS1C_6fusion15FusionCallbacksIS1G_NS1J_17LinearCombinationIaiaiLNS_15FloatRoundStyleE2EEESH_S1I_JEEENS4_5SM1004TMEM4LOAD26SM100_TMEM_LOAD_16dp32b32xENS4_13SM90_TMA_LOADENS10_INS11_ILi2ELi4ELi3EEES14_NSR_INS5_IJS15_SF_EEENS5_IJSF_SC_EEEEEEENS4_39AutoVectorizingCopyWithAssumedAlignmentILi128EEENS4_14SM90_TMA_STOREES1Y_S20_S20_EEEvvEEEEvNT_6ParamsE)
	.align		4
        /*000c*/ 	.word	index@(__assertfail)
	.align		4
        /*0010*/ 	.word	0x00000000
	.align		4
        /*0014*/ 	.word	0xfffffffe
	.align		4
        /*0018*/ 	.word	0x00000000
	.align		4
        /*001c*/ 	.word	0xfffffffd
	.align		4
        /*0020*/ 	.word	0x00000000
	.align		4
        /*0024*/ 	.word	0xfffffffc


//--------------------- .nv.constant4             --------------------------
	.section	.nv.constant4,"a",@progbits
	.align	8
	.align		8
.nv.constant4:
        /*0000*/ 	.dword	__assertfail
	.align		8
        /*0008*/ 	.dword	__unnamed_1
	.align		8
        /*0010*/ 	.dword	__unnamed_2
	.align		8
        /*0018*/ 	.dword	_ZN39_INTERNAL_cb1da08b_4_k_cu_3b91cb58_98484cuda3std3__45__cpo5beginE
	.align		8
        /*0020*/ 	.dword	_ZN39_INTERNAL_cb1da08b_4_k_cu_3b91cb58_98484cuda3std3__45__cpo3endE
	.align		8
        /*0028*/ 	.dword	_ZN39_INTERNAL_cb1da08b_4_k_cu_3b91cb58_98484cuda3std3__45__cpo6cbeginE
	.align		8
        /*0030*/ 	.dword	_ZN39_INTERNAL_cb1da08b_4_k_cu_3b91cb58_98484cuda3std3__45__cpo4cendE
	.align		8
        /*0038*/ 	.dword	_ZN39_INTERNAL_cb1da08b_4_k_cu_3b91cb58_98484cuda3std3__441_GLOBAL__N__cb1da08b_4_k_cu_3b91cb58_98486ignoreE
	.align		8
        /*0040*/ 	.dword	_ZN39_INTERNAL_cb1da08b_4_k_cu_3b91cb58_98484cuda3std3__419piecewise_constructE
	.align		8
        /*0048*/ 	.dword	_ZN39_INTERNAL_cb1da08b_4_k_cu_3b91cb58_98484cuda3std3__48in_placeE
	.align		8
        /*0050*/ 	.dword	_ZN39_INTERNAL_cb1da08b_4_k_cu_3b91cb58_98484cuda3std6ranges3__45__cpo4swapE
	.align		8
        /*0058*/ 	.dword	_ZN39_INTERNAL_cb1da08b_4_k_cu_3b91cb58_98484cuda3std6ranges3__45__cpo9iter_moveE
	.align		8
        /*0060*/ 	.dword	_ZN39_INTERNAL_cb1da08b_4_k_cu_3b91cb58_98484cute7productE
	.align		8
        /*0068*/ 	.dword	_ZN39_INTERNAL_cb1da08b_4_k_cu_3b91cb58_98484cute1_E
	.align		8
        /*0070*/ 	.dword	$str$25
	.align		8
        /*0078*/ 	.dword	$str$26
	.align		8
        /*0080*/ 	.dword	$str$27
	.align		8
        /*0088*/ 	.dword	$str$28


//--------------------- .text._ZN7cutlass13device_kernelINS_4gemm6kernel13GemmUniversalIN4cute5tupleIJiiiiEEENS1_10collective13CollectiveMmaINS1_35MainloopSm100TmaUmmaWarpSpecializedILi13ELi2ELi4ENS5_IJNS4_1CILi2EEESB_NSA_ILi1EEEEEEEENS5_IJNSA_ILi64EEESF_NSA_ILi128EEEEEEaNS5_IJlSC_lEEEaSI_NS4_8TiledMMAINS4_8MMA_AtomIJNS4_15SM100_MMA_S8_SSIaaiLi64ELi64ELNS4_4UMMA5MajorE0ELSN_0ELNSM_8SaturateE0EEEEEENS4_6LayoutINS5_IJSC_SC_SC_EEENS5_IJNSA_ILi0EEEST_ST_EEEEENS5_IJNS4_10UnderscoreESW_SW_EEEEENS4_23SM90_TMA_LOAD_MULTICASTENS4_14ComposedLayoutINS4_7SwizzleILi3ELi4ELi3EEENS4_18smem_ptr_flag_bitsILi8EEENSR_INS5_IJNSA_ILi8EEESG_EEENS5_IJSG_SC_EEEEEEEvNS4_8identityESZ_S19_vS1A_EENS_8epilogue10collective18CollectiveEpilogueINS1C_23Sm100TmaWarpSpecializedILi1ELi1ELi32ELb0ELb0EEEJSH_NS5_IJNSR_ISF_SC_EES1H_EEEaSI_aSI_NS1C_6fusion15FusionCallbacksIS1G_NS1J_17LinearCombinationIaiaiLNS_15FloatRoundStyleE2EEESH_S1I_JEEENS4_5SM1004TMEM4LOAD26SM100_TMEM_LOAD_16dp32b32xENS4_13SM90_TMA_LOADENS10_INS11_ILi2ELi4ELi3EEES14_NSR_INS5_IJS15_SF_EEENS5_IJSF_SC_EEEEEEENS4_39AutoVectorizingCopyWithAssumedAlignmentILi128EEENS4_14SM90_TMA_STOREES1Y_S20_S20_EEEvvEEEEvNT_6ParamsE --------------------------
	.section	.text._ZN7cutlass13device_kernelINS_4gemm6kernel13GemmUniversalIN4cute5tupleIJiiiiEEENS1_10collective13CollectiveMmaINS1_35MainloopSm100TmaUmmaWarpSpecializedILi13ELi2ELi4ENS5_IJNS4_1CILi2EEESB_NSA_ILi1EEEEEEEENS5_IJNSA_ILi64EEESF_NSA_ILi128EEEEEEaNS5_IJlSC_lEEEaSI_NS4_8TiledMMAINS4_8MMA_AtomIJNS4_15SM100_MMA_S8_SSIaaiLi64ELi64ELNS4_4UMMA5MajorE0ELSN_0ELNSM_8SaturateE0EEEEEENS4_6LayoutINS5_IJSC_SC_SC_EEENS5_IJNSA_ILi0EEEST_ST_EEEEENS5_IJNS4_10UnderscoreESW_SW_EEEEENS4_23SM90_TMA_LOAD_MULTICASTENS4_14ComposedLayoutINS4_7SwizzleILi3ELi4ELi3EEENS4_18smem_ptr_flag_bitsILi8EEENSR_INS5_IJNSA_ILi8EEESG_EEENS5_IJSG_SC_EEEEEEEvNS4_8identityESZ_S19_vS1A_EENS_8epilogue10collective18CollectiveEpilogueINS1C_23Sm100TmaWarpSpecializedILi1ELi1ELi32ELb0ELb0EEEJSH_NS5_IJNSR_ISF_SC_EES1H_EEEaSI_aSI_NS1C_6fusion15FusionCallbacksIS1G_NS1J_17LinearCombinationIaiaiLNS_15FloatRoundStyleE2EEESH_S1I_JEEENS4_5SM1004TMEM4LOAD26SM100_TMEM_LOAD_16dp32b32xENS4_13SM90_TMA_LOADENS10_INS11_ILi2ELi4ELi3EEES14_NSR_INS5_IJS15_SF_EEENS5_IJSF_SC_EEEEEEENS4_39AutoVectorizingCopyWithAssumedAlignmentILi128EEENS4_14SM90_TMA_STOREES1Y_S20_S20_EEEvvEEEEvNT_6ParamsE,"ax",@progbits
	.align	128
.text._ZN7cutlass13device_kernelINS_4gemm6kernel13GemmUniversalIN4cute5tupleIJiiiiEEENS1_10collective13CollectiveMmaINS1_35MainloopSm100TmaUmmaWarpSpecializedILi13ELi2ELi4ENS5_IJNS4_1CILi2EEESB_NSA_ILi1EEEEEEEENS5_IJNSA_ILi64EEESF_NSA_ILi128EEEEEEaNS5_IJlSC_lEEEaSI_NS4_8TiledMMAINS4_8MMA_AtomIJNS4_15SM100_MMA_S8_SSIaaiLi64ELi64ELNS4_4UMMA5MajorE0ELSN_0ELNSM_8SaturateE0EEEEEENS4_6LayoutINS5_IJSC_SC_SC_EEENS5_IJNSA_ILi0EEEST_ST_EEEEENS5_IJNS4_10UnderscoreESW_SW_EEEEENS4_23SM90_TMA_LOAD_MULTICASTENS4_14ComposedLayoutINS4_7SwizzleILi3ELi4ELi3EEENS4_18smem_ptr_flag_bitsILi8EEENSR_INS5_IJNSA_ILi8EEESG_EEENS5_IJSG_SC_EEEEEEEvNS4_8identityESZ_S19_vS1A_EENS_8epilogue10collective18CollectiveEpilogueINS1C_23Sm100TmaWarpSpecializedILi1ELi1ELi32ELb0ELb0EEEJSH_NS5_IJNSR_ISF_SC_EES1H_EEEaSI_aSI_NS1C_6fusion15FusionCallbacksIS1G_NS1J_17LinearCombinationIaiaiLNS_15FloatRoundStyleE2EEESH_S1I_JEEENS4_5SM1004TMEM4LOAD26SM100_TMEM_LOAD_16dp32b32xENS4_13SM90_TMA_LOADENS10_INS11_ILi2ELi4ELi3EEES14_NSR_INS5_IJS15_SF_EEENS5_IJSF_SC_EEEEEEENS4_39AutoVectorizingCopyWithAssumedAlignmentILi128EEENS4_14SM90_TMA_STOREES1Y_S20_S20_EEEvvEEEEvNT_6ParamsE:
        .type           _ZN7cutlass13device_kernelINS_4gemm6kernel13GemmUniversalIN4cute5tupleIJiiiiEEENS1_10collective13CollectiveMmaINS1_35MainloopSm100TmaUmmaWarpSpecializedILi13ELi2ELi4ENS5_IJNS4_1CILi2EEESB_NSA_ILi1EEEEEEEENS5_IJNSA_ILi64EEESF_NSA_ILi128EEEEEEaNS5_IJlSC_lEEEaSI_NS4_8TiledMMAINS4_8MMA_AtomIJNS4_15SM100_MMA_S8_SSIaaiLi64ELi64ELNS4_4UMMA5MajorE0ELSN_0ELNSM_8SaturateE0EEEEEENS4_6LayoutINS5_IJSC_SC_SC_EEENS5_IJNSA_ILi0EEEST_ST_EEEEENS5_IJNS4_10UnderscoreESW_SW_EEEEENS4_23SM90_TMA_LOAD_MULTICASTENS4_14ComposedLayoutINS4_7SwizzleILi3ELi4ELi3EEENS4_18smem_ptr_flag_bitsILi8EEENSR_INS5_IJNSA_ILi8EEESG_EEENS5_IJSG_SC_EEEEEEEvNS4_8identityESZ_S19_vS1A_EENS_8epilogue10collective18CollectiveEpilogueINS1C_23Sm100TmaWarpSpecializedILi1ELi1ELi32ELb0ELb0EEEJSH_NS5_IJNSR_ISF_SC_EES1H_EEEaSI_aSI_NS1C_6fusion15FusionCallbacksIS1G_NS1J_17LinearCombinationIaiaiLNS_15FloatRoundStyleE2EEESH_S1I_JEEENS4_5SM1004TMEM4LOAD26SM100_TMEM_LOAD_16dp32b32xENS4_13SM90_TMA_LOADENS10_INS11_ILi2ELi4ELi3EEES14_NSR_INS5_IJS15_SF_EEENS5_IJSF_SC_EEEEEEENS4_39AutoVectorizingCopyWithAssumedAlignmentILi128EEENS4_14SM90_TMA_STOREES1Y_S20_S20_EEEvvEEEEvNT_6ParamsE,@function
        .size           _ZN7cutlass13device_kernelINS_4gemm6kernel13GemmUniversalIN4cute5tupleIJiiiiEEENS1_10collective13CollectiveMmaINS1_35MainloopSm100TmaUmmaWarpSpecializedILi13ELi2ELi4ENS5_IJNS4_1CILi2EEESB_NSA_ILi1EEEEEEEENS5_IJNSA_ILi64EEESF_NSA_ILi128EEEEEEaNS5_IJlSC_lEEEaSI_NS4_8TiledMMAINS4_8MMA_AtomIJNS4_15SM100_MMA_S8_SSIaaiLi64ELi64ELNS4_4UMMA5MajorE0ELSN_0ELNSM_8SaturateE0EEEEEENS4_6LayoutINS5_IJSC_SC_SC_EEENS5_IJNSA_ILi0EEEST_ST_EEEEENS5_IJNS4_10UnderscoreESW_SW_EEEEENS4_23SM90_TMA_LOAD_MULTICASTENS4_14ComposedLayoutINS4_7SwizzleILi3ELi4ELi3EEENS4_18smem_ptr_flag_bitsILi8EEENSR_INS5_IJNSA_ILi8EEESG_EEENS5_IJSG_SC_EEEEEEEvNS4_8identityESZ_S19_vS1A_EENS_8epilogue10collective18CollectiveEpilogueINS1C_23Sm100TmaWarpSpecializedILi1ELi1ELi32ELb0ELb0EEEJSH_NS5_IJNSR_ISF_SC_EES1H_EEEaSI_aSI_NS1C_6fusion15FusionCallbacksIS1G_NS1J_17LinearCombinationIaiaiLNS_15FloatRoundStyleE2EEESH_S1I_JEEENS4_5SM1004TMEM4LOAD26SM100_TMEM_LOAD_16dp32b32xENS4_13SM90_TMA_LOADENS10_INS11_ILi2ELi4ELi3EEES14_NSR_INS5_IJS15_SF_EEENS5_IJSF_SC_EEEEEEENS4_39AutoVectorizingCopyWithAssumedAlignmentILi128EEENS4_14SM90_TMA_STOREES1Y_S20_S20_EEEvvEEEEvNT_6ParamsE,(.L_x_163 - _ZN7cutlass13device_kernelINS_4gemm6kernel13GemmUniversalIN4cute5tupleIJiiiiEEENS1_10collective13CollectiveMmaINS1_35MainloopSm100TmaUmmaWarpSpecializedILi13ELi2ELi4ENS5_IJNS4_1CILi2EEESB_NSA_ILi1EEEEEEEENS5_IJNSA_ILi64EEESF_NSA_ILi128EEEEEEaNS5_IJlSC_lEEEaSI_NS4_8TiledMMAINS4_8MMA_AtomIJNS4_15SM100_MMA_S8_SSIaaiLi64ELi64ELNS4_4UMMA5MajorE0ELSN_0ELNSM_8SaturateE0EEEEEENS4_6LayoutINS5_IJSC_SC_SC_EEENS5_IJNSA_ILi0EEEST_ST_EEEEENS5_IJNS4_10UnderscoreESW_SW_EEEEENS4_23SM90_TMA_LOAD_MULTICASTENS4_14ComposedLayoutINS4_7SwizzleILi3ELi4ELi3EEENS4_18smem_ptr_flag_bitsILi8EEENSR_INS5_IJNSA_ILi8EEESG_EEENS5_IJSG_SC_EEEEEEEvNS4_8identityESZ_S19_vS1A_EENS_8epilogue10collective18CollectiveEpilogueINS1C_23Sm100TmaWarpSpecializedILi1ELi1ELi32ELb0ELb0EEEJSH_NS5_IJNSR_ISF_SC_EES1H_EEEaSI_aSI_NS1C_6fusion15FusionCallbacksIS1G_NS1J_17LinearCombinationIaiaiLNS_15FloatRoundStyleE2EEESH_S1I_JEEENS4_5SM1004TMEM4LOAD26SM100_TMEM_LOAD_16dp32b32xENS4_13SM90_TMA_LOADENS10_INS11_ILi2ELi4ELi3EEES14_NSR_INS5_IJS15_SF_EEENS5_IJSF_SC_EEEEEEENS4_39AutoVectorizingCopyWithAssumedAlignmentILi128EEENS4_14SM90_TMA_STOREES1Y_S20_S20_EEEvvEEEEvNT_6ParamsE)
        .other          _ZN7cutlass13device_kernelINS_4gemm6kernel13GemmUniversalIN4cute5tupleIJiiiiEEENS1_10collective13CollectiveMmaINS1_35MainloopSm100TmaUmmaWarpSpecializedILi13ELi2ELi4ENS5_IJNS4_1CILi2EEESB_NSA_ILi1EEEEEEEENS5_IJNSA_ILi64EEESF_NSA_ILi128EEEEEEaNS5_IJlSC_lEEEaSI_NS4_8TiledMMAINS4_8MMA_AtomIJNS4_15SM100_MMA_S8_SSIaaiLi64ELi64ELNS4_4UMMA5MajorE0ELSN_0ELNSM_8SaturateE0EEEEEENS4_6LayoutINS5_IJSC_SC_SC_EEENS5_IJNSA_ILi0EEEST_ST_EEEEENS5_IJNS4_10UnderscoreESW_SW_EEEEENS4_23SM90_TMA_LOAD_MULTICASTENS4_14ComposedLayoutINS4_7SwizzleILi3ELi4ELi3EEENS4_18smem_ptr_flag_bitsILi8EEENSR_INS5_IJNSA_ILi8EEESG_EEENS5_IJSG_SC_EEEEEEEvNS4_8identityESZ_S19_vS1A_EENS_8epilogue10collective18CollectiveEpilogueINS1C_23Sm100TmaWarpSpecializedILi1ELi1ELi32ELb0ELb0EEEJSH_NS5_IJNSR_ISF_SC_EES1H_EEEaSI_aSI_NS1C_6fusion15FusionCallbacksIS1G_NS1J_17LinearCombinationIaiaiLNS_15FloatRoundStyleE2EEESH_S1I_JEEENS4_5SM1004TMEM4LOAD26SM100_TMEM_LOAD_16dp32b32xENS4_13SM90_TMA_LOADENS10_INS11_ILi2ELi4ELi3EEES14_NSR_INS5_IJS15_SF_EEENS5_IJSF_SC_EEEEEEENS4_39AutoVectorizingCopyWithAssumedAlignmentILi128EEENS4_14SM90_TMA_STOREES1Y_S20_S20_EEEvvEEEEvNT_6ParamsE,@"STO_CUDA_ENTRY STV_DEFAULT"
_ZN7cutlass13device_kernelINS_4gemm6kernel13GemmUniversalIN4cute5tupleIJiiiiEEENS1_10collective13CollectiveMmaINS1_35MainloopSm100TmaUmmaWarpSpecializedILi13ELi2ELi4ENS5_IJNS4_1CILi2EEESB_NSA_ILi1EEEEEEEENS5_IJNSA_ILi64EEESF_NSA_ILi128EEEEEEaNS5_IJlSC_lEEEaSI_NS4_8TiledMMAINS4_8MMA_AtomIJNS4_15SM100_MMA_S8_SSIaaiLi64ELi64ELNS4_4UMMA5MajorE0ELSN_0ELNSM_8SaturateE0EEEEEENS4_6LayoutINS5_IJSC_SC_SC_EEENS5_IJNSA_ILi0EEEST_ST_EEEEENS5_IJNS4_10UnderscoreESW_SW_EEEEENS4_23SM90_TMA_LOAD_MULTICASTENS4_14ComposedLayoutINS4_7SwizzleILi3ELi4ELi3EEENS4_18smem_ptr_flag_bitsILi8EEENSR_INS5_IJNSA_ILi8EEESG_EEENS5_IJSG_SC_EEEEEEEvNS4_8identityESZ_S19_vS1A_EENS_8epilogue10collective18CollectiveEpilogueINS1C_23Sm100TmaWarpSpecializedILi1ELi1ELi32ELb0ELb0EEEJSH_NS5_IJNSR_ISF_SC_EES1H_EEEaSI_aSI_NS1C_6fusion15FusionCallbacksIS1G_NS1J_17LinearCombinationIaiaiLNS_15FloatRoundStyleE2EEESH_S1I_JEEENS4_5SM1004TMEM4LOAD26SM100_TMEM_LOAD_16dp32b32xENS4_13SM90_TMA_LOADENS10_INS11_ILi2ELi4ELi3EEES14_NSR_INS5_IJS15_SF_EEENS5_IJSF_SC_EEEEEEENS4_39AutoVectorizingCopyWithAssumedAlignmentILi128EEENS4_14SM90_TMA_STOREES1Y_S20_S20_EEEvvEEEEvNT_6ParamsE:
[----:B------:R-:W1:Y:S01]  /*0000*/  LDC R1, c[0x0][0x37c] ;  /* 0x0000df00ff017b82 */ /* 0x000e620000000800 */
[----:B------:R-:W2:Y:S01]  /*0010*/  S2R R69, SR_TID.X ;  /* 0x0000000000457919 */ /* 0x000ea20000002100 */
[----:B------:R-:W3:Y:S01]  /*0020*/  LDCU.64 UR8, c[0x0][0x890] ;  /* 0x00011200ff0877ac */ /* 0x000ee20008000a00 */
[----:B------:R-:W-:Y:S02]  /*0030*/  PRMT R80, RZ, 0x7610, R80 ;  /* 0x00007610ff507816 */ /* 0x000fe40000000050 */
[----:B------:R-:W-:Y:S01]  /*0040*/  ELECT P3, URZ, PT ;  /* 0x0000000000ff782f */ /* 0x000fe20003860000 */
[----:B---3--:R-:W-:-:S04]  /*0050*/  UISETP.NE.U32.AND UP0, UPT, UR8, URZ, UPT ;  /* 0x000000ff0800728c */ /* 0x008fc8000bf05070 */
[----:B------:R-:W-:Y:S01]  /*0060*/  UISETP.NE.AND.EX UP0, UPT, UR9, URZ, UPT, UP0 ;  /* 0x000000ff0900728c */ /* 0x000fe2000bf05300 */
[----:B--2---:R-:W-:-:S05]  /*0070*/  SHF.R.U32.HI R81, RZ, 0x5, R69 ;  /* 0x00000005ff517819 */ /* 0x004fca0000011645 */
[----:B------:R-:W2:Y:S02]  /*0080*/  SHFL.IDX PT, R0, R81, RZ, 0x1f ;  /* 0x00001fff51007589 */ /* 0x000ea400000e0000 */
[----:B--2---:R-:W-:Y:S01]  /*0090*/  R2UR UR22, R0 ;  /* 0x00000000001672ca */ /* 0x004fe200000e0000 */
[----:B-1----:R-:W-:-:S14]  /*00a0*/  BRA.U UP0, `(.L_x_0) ;  /* 0x0000000100307547 */ /* 0x002fdc000b800000 */
[----:B------:R-:W1:Y:S02]  /*00b0*/  LDCU.64 UR4, c[0x0][0x888] ;  /* 0x00011100ff0477ac */ /* 0x000e640008000a00 */
[----:B-1----:R-:W-:-:S04]  /*00c0*/  UISETP.NE.U32.AND UP0, UPT, UR4, URZ, UPT ;  /* 0x000000ff0400728c */ /* 0x002fc8000bf05070 */
[----:B------:R-:W-:-:S09]  /*00d0*/  UISETP.NE.AND.EX UP0, UPT, UR5, URZ, UPT, UP0 ;  /* 0x000000ff0500728c */ /* 0x000fd2000bf05300 */
[----:B------:R-:W-:Y:S05]  /*00e0*/  BRA.U !UP0, `(.L_x_1) ;  /* 0x0000000108147547 */ /* 0x000fea000b800000 */
[----:B------:R-:W1:Y:S01]  /*00f0*/  LDC.64 R2, c[0x0][0x888] ;  /* 0x00022200ff027b82 */ /* 0x000e620000000a00 */
[----:B------:R-:W1:Y:S02]  /*0100*/  LDCU.64 UR4, c[0x0][0x358] ;  /* 0x00006b00ff0477ac */ /* 0x000e640008000a00 */
[----:B-1----:R1:W5:Y:S01]  /*0110*/  LDG.E R39, desc[UR4][R2.64] ;  /* 0x0000000402277981 */ /* 0x002362000c1e1900 */
[----:B------:R-:W-:Y:S01]  /*0120*/  HFMA2 R80, -RZ, RZ, 0, 5.9604644775390625e-08 ;  /* 0x00000001ff507431 */ /* 0x000fe200000001ff */
[----:B------:R-:W-:Y:S05]  /*0130*/  BRA `(.L_x_0) ;  /* 0x00000000000c7947 */ /* 0x000fea0003800000 */
.L_x_1:
[----:B------:R-:W1:Y:S01]  /*0140*/  LDCU UR4, c[0x0][0x880] ;  /* 0x00011000ff0477ac */ /* 0x000e620008000800 */
[----:B------:R-:W-:Y:S01]  /*0150*/  HFMA2 R80, -RZ, RZ, 0, 5.9604644775390625e-08 ;  /* 0x00000001ff507431 */ /* 0x000fe200000001ff */
[----:B-1----:R-:W-:-:S07]  /*0160*/  MOV R39, UR4 ;  /* 0x0000000400277c02 */ /* 0x002fce0008000f00 */
.L_x_0:
[----:B------:R-:W2:Y:S02]  /*0170*/  LDCU.64 UR4, c[0x0][0x8b0] ;  /* 0x00011600ff0477ac */ /* 0x000ea40008000a00 */
[----:B--2---:R-:W-:-:S04]  /*0180*/  UISETP.NE.U32.AND UP0, UPT, UR4, URZ, UPT ;  /* 0x000000ff0400728c */ /* 0x004fc8000bf05070 */
[----:B------:R-:W-:-:S09]  /*0190*/  UISETP.NE.AND.EX UP0, UPT, UR5, URZ, UPT, UP0 ;  /* 0x000000ff0500728c */ /* 0x000fd2000bf05300 */
[----:B------:R-:W-:Y:S05]  /*01a0*/  BRA.U UP0, `(.L_x_2) ;  /* 0x0000000100287547 */ /* 0x000fea000b800000 */
[----:B------:R-:W2:Y:S02]  /*01b0*/  LDCU.64 UR4, c[0x0][0x8a8] ;  /* 0x00011500ff0477ac */ /* 0x000ea40008000a00 */
[----:B--2---:R-:W-:-:S04]  /*01c0*/  UISETP.NE.U32.AND UP0, UPT, UR4, URZ, UPT ;  /* 0x000000ff0400728c */ /* 0x004fc8000bf05070 */
[----:B------:R-:W-:-:S09]  /*01d0*/  UISETP.NE.AND.EX UP0, UPT, UR5, URZ, UPT, UP0 ;  /* 0x000000ff0500728c */ /* 0x000fd2000bf05300 */
[----:B------:R-:W-:Y:S05]  /*01e0*/  BRA.U !UP0, `(.L_x_3) ;  /* 0x0000000108107547 */ /* 0x000fea000b800000 */
[----:B-1----:R-:W1:Y:S01]  /*01f0*/  LDC.64 R2, c[0x0][0x8a8] ;  /* 0x00022a00ff027b82 */ /* 0x002e620000000a00 */
[----:B------:R-:W1:Y:S02]  /*0200*/  LDCU.64 UR4, c[0x0][0x358] ;  /* 0x00006b00ff0477ac */ /* 0x000e640008000a00 */
[----:B-1----:R2:W5:Y:S01]  /*0210*/  LDG.E R38, desc[UR4][R2.64] ;  /* 0x0000000402267981 */ /* 0x002562000c1e1900 */
[----:B------:R-:W-:Y:S05]  /*0220*/  BRA `(.L_x_2) ;  /* 0x0000000000087947 */ /* 0x000fea0003800000 */
.L_x_3:
[----:B------:R-:W2:Y:S02]  /*0230*/  LDCU UR4, c[0x0][0x8a0] ;  /* 0x00011400ff0477ac */ /* 0x000ea40008000800 */
[----:B--2---:R-:W-:Y:S02]  /*0240*/  MOV R38, UR4 ;  /* 0x0000000400267c02 */ /* 0x004fe40008000f00 */
.L_x_2:
[----:B------:R-:W-:Y:S01]  /*0250*/  IMAD.U32 R0, RZ, RZ, UR22 ;  /* 0x00000016ff007e24 */ /* 0x000fe2000f8e00ff */
[----:B------:R-:W-:Y:S04]  /*0260*/  BSSY.RECONVERGENT B0, `(.L_x_4) ;  /* 0x000000c000007945 */ /* 0x000fe80003800200 */
[C---:B------:R-:W-:Y:S02]  /*0270*/  ISETP.NE.OR P1, PT, R0.reuse, 0x1, !P3 ;  /* 0x000000010000780c */ /* 0x040fe40005f25670 */
[----:B------:R-:W-:-:S11]  /*0280*/  ISETP.NE.OR P0, PT, R0, 0x3, !P3 ;  /* 0x000000030000780c */ /* 0x000fd60005f05670 */
[----:B------:R-:W-:Y:S05]  /*0290*/  @P1 BRA `(.L_x_5) ;  /* 0x0000000000201947 */ /* 0x000fea0003800000 */
[----:B------:R-:W3:Y:S02]  /*02a0*/  LDCU.64 UR4, c[0x0][0x348] ;  /* 0x00006900ff0477ac */ /* 0x000ee40008000a00 */
[----:B---3--:R-:W-:Y:S02]  /*02b0*/  UIADD3 UR6, UP1, UPT, UR4, 0x80, URZ ;  /* 0x0000008004067890 */ /* 0x008fe4000ff3e0ff */
[----:B------:R-:W-:Y:S02]  /*02c0*/  UIADD3 UR4, UP0, UPT, UR4, 0x180, URZ ;  /* 0x0000018004047890 */ /* 0x000fe4000ff1e0ff */
[----:B------:R-:W-:Y:S02]  /*02d0*/  UIADD3.X UR7, UPT, UPT, URZ, UR5, URZ, UP1, !UPT ;  /* 0x00000005ff077290 */ /* 0x000fe40008ffe4ff */
[----:B------:R-:W-:-:S07]  /*02e0*/  UIADD3.X UR5, UPT, UPT, URZ, UR5, URZ, UP0, !UPT ;  /* 0x00000005ff057290 */ /* 0x000fce00087fe4ff */
[----:B------:R3:W-:Y:S02]  /*02f0*/  UTMACCTL.PF [UR6] ;  /* 0x00000000060079b9 */ /* 0x0007e40008040000 */
[----:B------:R3:W-:Y:S02]  /*0300*/  UTMACCTL.PF [UR4] ;  /* 0x00000000040079b9 */ /* 0x0007e40008040000 */
[----:B---3--:R-:W-:Y:S01]  /*0310*/  NOP ;  /* 0x0000000000007918 */ /* 0x008fe20000000000 */
.L_x_5:
[----:B------:R-:W-:Y:S05]  /*0320*/  BSYNC.RECONVERGENT B0 ;  /* 0x0000000000007941 */ /* 0x000fea0003800200 */
.L_x_4:
[----:B------:R-:W-:Y:S04]  /*0330*/  BSSY.RECONVERGENT B0, `(.L_x_6) ;  /* 0x000000a000007945 */ /* 0x000fe80003800200 */
        /* <DEDUP_REMOVED lines=9> */
.L_x_7:
[----:B------:R-:W-:Y:S05]  /*03d0*/  BSYNC.RECONVERGENT B0 ;  /* 0x0000000000007941 */ /* 0x000fea0003800200 */
.L_x_6:
[----:B------:R-:W3:Y:S01]  /*03e0*/  LDCU.64 UR4, c[0x0][0x888] ;  /* 0x00011100ff0477ac */ /* 0x000ee20008000a00 */
[----:B------:R-:W-:Y:S02]  /*03f0*/  UISETP.EQ.U32.AND UP1, UPT, UR8, URZ, UPT ;  /* 0x000000ff0800728c */ /* 0x000fe4000bf22070 */
[----:B------:R-:W-:Y:S02]  /*0400*/  UPLOP3.LUT UP3, UPT, UPT, UPT, UPT, 0x80, 0x8 ;  /* 0x000000000008789c */ /* 0x000fe40003f6f070 */
[----:B---3--:R-:W-:-:S04]  /*0410*/  UISETP.NE.U32.AND UP0, UPT, UR4, URZ, UPT ;  /* 0x000000ff0400728c */ /* 0x008fc8000bf05070 */
[----:B------:R-:W-:-:S04]  /*0420*/  UISETP.NE.AND.EX UP0, UPT, UR5, URZ, UPT, UP0 ;  /* 0x000000ff0500728c */ /* 0x000fc8000bf05300 */
[----:B------:R-:W-:-:S04]  /*0430*/  UISETP.EQ.OR.EX UP2, UPT, UR9, URZ, !UP0, UP1 ;  /* 0x000000ff0900728c */ /* 0x000fc8000c742710 */
[----:B------:R-:W-:-:S05]  /*0440*/  UP2UR UR61, UPR, URZ, 0x4 ;  /* 0x00000004ff3d7883 */ /* 0x000fca0008000000 */
[----:B------:R-:W-:Y:S07]  /*0450*/  BRA.U !UP2, `(.L_x_8) ;  /* 0x000000010a207547 */ /* 0x000fee000b800000 */
[----:B-----5:R-:W-:Y:S01]  /*0460*/  R2UR UR5, R39 ;  /* 0x00000000270572ca */ /* 0x020fe200000e0000 */
[----:B------:R-:W-:Y:S02]  /*0470*/  UISETP.NE.U32.AND UP1, UPT, UR8, URZ, UPT ;  /* 0x000000ff0800728c */ /* 0x000fe4000bf25070 */
[----:B------:R-:W-:Y:S02]  /*0480*/  USEL UR4, URZ, 0xffffffff, UP0 ;  /* 0xffffffffff047887 */ /* 0x000fe40008000000 */
[----:B------:R-:W-:-:S08]  /*0490*/  UISETP.NE.AND.EX UP1, UPT, UR9, URZ, UPT, UP1 ;  /* 0x000000ff0900728c */ /* 0x000fd0000bf25310 */
[----:B------:R-:W-:-:S04]  /*04a0*/  UISETP.NE.AND UP0, UPT, UR5, URZ, UPT ;  /* 0x000000ff0500728c */ /* 0x000fc8000bf05270 */
[----:B------:R-:W-:-:S04]  /*04b0*/  @!UP1 USEL UR4, URZ, 0xffffffff, UP0 ;  /* 0xffffffffff049887 */ /* 0x000fc80008000000 */
[----:B------:R-:W-:-:S04]  /*04c0*/  ULOP3.LUT UR4, UR4, 0x1, URZ, 0xc0, !UPT ;  /* 0x0000000104047892 */ /* 0x000fc8000f8ec0ff */
[----:B------:R-:W-:-:S11]  /*04d0*/  UISETP.NE.U32.AND UP3, UPT, UR4, 0x1, UPT ;  /* 0x000000010400788c */ /* 0x000fd6000bf65070 */
.L_x_8:
[----:B-12---:R-:W1:Y:S01]  /*04e0*/  SHFL.IDX PT, R2, R81, RZ, 0x1f ;  /* 0x00001fff51027589 */ /* 0x006e6200000e0000 */
[----:B------:R-:W-:-:S04]  /*04f0*/  UISETP.NE.AND UP0, UPT, UR22, 0x2, UPT ;  /* 0x000000021600788c */ /* 0x000fc8000bf05270 */
[----:B------:R-:W-:Y:S01]  /*0500*/  USEL UR34, URZ, 0x1, UP0 ;  /* 0x00000001ff227887 */ /* 0x000fe20008000000 */
[----:B-1----:R-:W-:-:S13]  /*0510*/  ISETP.NE.AND P0, PT, R2, RZ, PT ;  /* 0x000000ff0200720c */ /* 0x002fda0003f05270 */
[----:B------:R-:W-:Y:S05]  /*0520*/  @P0 BRA `(.L_x_9) ;  /* 0x0000000000ac0947 */ /* 0x000fea0003800000 */
[----:B------:R-:W-:Y:S01]  /*0530*/  ELECT P0, URZ, PT ;  /* 0x0000000000ff782f */ /* 0x000fe20003800000 */
[----:B------:R-:W-:-:S12]  /*0540*/  BSSY.RECONVERGENT B0, `(.L_x_9) ;  /* 0x0000029000007945 */ /* 0x000fd80003800200 */
[----:B------:R-:W-:Y:S05]  /*0550*/  @!P0 BRA `(.L_x_10) ;  /* 0x00000000009c8947 */ /* 0x000fea0003800000 */
[----:B------:R-:W1:Y:S01]  /*0560*/  S2UR UR4, SR_CgaCtaId ;  /* 0x00000000000479c3 */ /* 0x000e620000008800 */
[----:B------:R-:W-:Y:S01]  /*0570*/  UMOV UR5, 0x400 ;  /* 0x0000040000057882 */ /* 0x000fe20000000000 */
[----:B------:R-:W-:Y:S01]  /*0580*/  UMOV UR8, 0x1 ;  /* 0x0000000100087882 */ /* 0x000fe20000000000 */
[----:B------:R-:W-:Y:S01]  /*0590*/  UMOV UR6, 0x3 ;  /* 0x0000000300067882 */ /* 0x000fe20000000000 */
[----:B------:R-:W-:-:S04]  /*05a0*/  UIADD3 UR8, UPT, UPT, -UR8, 0x100000, URZ ;  /* 0x0010000008087890 */ /* 0x000fc8000fffe1ff */
[----:B------:R-:W-:Y:S02]  /*05b0*/  USHF.L.U32 UR9, UR8, 0xb, URZ ;  /* 0x0000000b08097899 */ /* 0x000fe400080006ff */
[----:B------:R-:W-:Y:S02]  /*05c0*/  USHF.L.U32 UR8, UR8, 0x1, URZ ;  /* 0x0000000108087899 */ /* 0x000fe400080006ff */
[----:B------:R-:W-:-:S04]  /*05d0*/  UIADD3 UR6, UPT, UPT, -UR6, 0x100000, URZ ;  /* 0x0010000006067890 */ /* 0x000fc8000fffe1ff */
[----:B------:R-:W-:Y:S02]  /*05e0*/  USHF.L.U32 UR7, UR6, 0xb, URZ ;  /* 0x0000000b06077899 */ /* 0x000fe400080006ff */
[----:B------:R-:W-:Y:S02]  /*05f0*/  USHF.L.U32 UR6, UR6, 0x1, URZ ;  /* 0x0000000106067899 */ /* 0x000fe400080006ff */
[----:B-1----:R-:W-:Y:S01]  /*0600*/  ULEA UR4, UR4, UR5, 0x18 ;  /* 0x0000000504047291 */ /* 0x002fe2000f8ec0ff */
[----:B------:R-:W1:Y:S11]  /*0610*/  FENCE.VIEW.ASYNC.S ;  /* 0x00000000000073c6 */ /* 0x000e760000000000 */
[----:B-1----:R1:W2:Y:S01]  /*0620*/  SYNCS.EXCH.64 URZ, [UR4], UR8 ;  /* 0x0000000804ff75b2 */ /* 0x0022a20008000100 */
[----:B------:R1:W3:Y:S01]  /*0630*/  SYNCS.EXCH.64 URZ, [UR4+0x68], UR6 ;  /* 0x0000680604ff75b2 */ /* 0x0002e20008000100 */
[----:B------:R1:W4:Y:S01]  /*0640*/  SYNCS.EXCH.64 URZ, [UR4+0x8], UR8 ;  /* 0x0000080804ff75b2 */ /* 0x0003220008000100 */
[----:B------:R1:W1:Y:S01]  /*0650*/  SYNCS.EXCH.64 URZ, [UR4+0x70], UR6 ;  /* 0x0000700604ff75b2 */ /* 0x0002620008000100 */
        /* <DEDUP_REMOVED lines=22> */
[----:B--234-:R-:W-:Y:S01]  /*07c0*/  NOP ;  /* 0x0000000000007918 */ /* 0x01cfe20000000000 */
.L_x_10:
[----:B-1----:R-:W-:Y:S05]  /*07d0*/  BSYNC.RECONVERGENT B0 ;  /* 0x0000000000007941 */ /* 0x002fea0003800200 */
.L_x_9:
[----:B------:R-:W1:Y:S01]  /*07e0*/  SHFL.IDX PT, R2, R81, RZ, 0x1f ;  /* 0x00001fff51027589 */ /* 0x000e6200000e0000 */
[----:B------:R-:W-:Y:S01]  /*07f0*/  NOP ;  /* 0x0000000000007918 */ /* 0x000fe20000000000 */
[----:B-1----:R-:W-:-:S13]  /*0800*/  ISETP.NE.AND P0, PT, R2, 0x1, PT ;  /* 0x000000010200780c */ /* 0x002fda0003f05270 */
[----:B------:R-:W-:Y:S05]  /*0810*/  @P0 BRA `(.L_x_11) ;  /* 0x0000000000400947 */ /* 0x000fea0003800000 */
        /* <DEDUP_REMOVED lines=9> */
[----:B------:R-:W-:Y:S01]  /*08b0*/  USHF.L.U32 UR6, UR6, 0x1, URZ ;  /* 0x0000000106067899 */ /* 0x000fe200080006ff */
[----:B------:R-:W-:Y:S01]  /*08c0*/  ELECT P0, URZ, PT ;  /* 0x0000000000ff782f */ /* 0x000fe20003800000 */
[----:B-1----:R-:W-:Y:S01]  /*08d0*/  ULEA UR4, UR4, UR5, 0x18 ;  /* 0x0000000504047291 */ /* 0x002fe2000f8ec0ff */
[----:B------:R-:W1:Y:S11]  /*08e0*/  FENCE.VIEW.ASYNC.S ;  /* 0x00000000000073c6 */ /* 0x000e760000000000 */
[----:B-1----:R1:W2:Y:S01]  /*08f0*/  SYNCS.EXCH.64 URZ, [UR4+0xd0], UR8 ;  /* 0x0000d00804ff75b2 */ /* 0x0022a20008000100 */
[----:B------:R1:W3:Y:S01]  /*0900*/  SYNCS.EXCH.64 URZ, [UR4+0xd8], UR6 ;  /* 0x0000d80604ff75b2 */ /* 0x0002e20008000100 */
[----:B------:R-:W-:Y:S01]  /*0910*/  NOP ;  /* 0x0000000000007918 */ /* 0x000fe20000000000 */
.L_x_11:
[----:B------:R-:W4:Y:S01]  /*0920*/  SHFL.IDX PT, R2, R81, RZ, 0x1f ;  /* 0x00001fff51027589 */ /* 0x000f2200000e0000 */
[----:B------:R-:W-:Y:S01]  /*0930*/  NOP ;  /* 0x0000000000007918 */ /* 0x000fe20000000000 */
[----:B----4-:R-:W-:-:S13]  /*0940*/  ISETP.NE.AND P0, PT, R2, 0x3, PT ;  /* 0x000000030200780c */ /* 0x010fda0003f05270 */
[----:B------:R-:W-:Y:S05]  /*0950*/  @P0 BRA `(.L_x_12) ;  /* 0x0000000000300947 */ /* 0x000fea0003800000 */
[----:B-1----:R-:W1:Y:S01]  /*0960*/  S2UR UR6, SR_CgaCtaId ;  /* 0x00000000000679c3 */ /* 0x002e620000008800 */
[----:B------:R-:W-:Y:S01]  /*0970*/  UMOV UR4, 0x400 ;  /* 0x0000040000047882 */ /* 0x000fe20000000000 */
[----:B------:R-:W-:Y:S01]  /*0980*/  UMOV UR5, 0x20 ;  /* 0x0000002000057882 */ /* 0x000fe20000000000 */
[----:B------:R-:W-:Y:S01]  /*0990*/  ELECT P0, URZ, PT ;  /* 0x0000000000ff782f */ /* 0x000fe20003800000 */
[----:B-1----:R-:W-:Y:S02]  /*09a0*/  ULEA UR6, UR6, UR4, 0x18 ;  /* 0x0000000406067291 */ /* 0x002fe4000f8ec0ff */
[----:B------:R-:W-:-:S04]  /*09b0*/  UIADD3 UR4, UPT, UPT, -UR5, 0x100000, URZ ;  /* 0x0010000005047890 */ /* 0x000fc8000fffe1ff */
[----:B------:R-:W-:Y:S02]  /*09c0*/  USHF.L.U32 UR5, UR4, 0xb, URZ ;  /* 0x0000000b04057899 */ /* 0x000fe400080006ff */
[----:B------:R-:W-:Y:S01]  /*09d0*/  USHF.L.U32 UR4, UR4, 0x1, URZ ;  /* 0x0000000104047899 */ /* 0x000fe200080006ff */
[----:B------:R-:W1:Y:S11]  /*09e0*/  FENCE.VIEW.ASYNC.S ;  /* 0x00000000000073c6 */ /* 0x000e760000000000 */
[----:B-1----:R4:W1:Y:S01]  /*09f0*/  SYNCS.EXCH.64 URZ, [UR6+0xe0], UR4 ;  /* 0x0000e00406ff75b2 */ /* 0x0028620008000100 */
[----:B------:R4:W1:Y:S02]  /*0a00*/  SYNCS.EXCH.64 URZ, [UR6+0xe8], UR4 ;  /* 0x0000e80406ff75b2 */ /* 0x0008640008000100 */
[----:B----4-:R-:W-:Y:S01]  /*0a10*/  NOP ;  /* 0x0000000000007918 */ /* 0x010fe20000000000 */
.L_x_12:
[----:B------:R-:W4:Y:S01]  /*0a20*/  SHFL.IDX PT, R2, R81, RZ, 0x1f ;  /* 0x00001fff51027589 */ /* 0x000f2200000e0000 */
[----:B------:R-:W-:Y:S01]  /*0a30*/  NOP ;  /* 0x0000000000007918 */ /* 0x000fe20000000000 */
[----:B----4-:R-:W-:-:S13]  /*0a40*/  ISETP.NE.AND P0, PT, R2, 0x4, PT ;  /* 0x000000040200780c */ /* 0x010fda0003f05270 */
[----:B------:R-:W-:Y:S05]  /*0a50*/  @P0 BRA `(.L_x_13) ;  /* 0x00000000004c0947 */ /* 0x000fea0003800000 */
[----:B-1----:R-:W1:Y:S01]  /*0a60*/  S2UR UR6, SR_CgaCtaId ;  /* 0x00000000000679c3 */ /* 0x002e620000008800 */
[----:B------:R-:W-:Y:S01]  /*0a70*/  UMOV UR4, 0x3a0 ;  /* 0x000003a000047882 */ /* 0x000fe20000000000 */
[----:B------:R-:W-:Y:S01]  /*0a80*/  UMOV UR5, 0x400 ;  /* 0x0000040000057882 */ /* 0x000fe20000000000 */
[----:B------:R-:W-:Y:S01]  /*0a90*/  USEL UR4, UR4, 0x320, UP3 ;  /* 0x0000032004047887 */ /* 0x000fe20009800000 */
[----:B------:R-:W-:Y:S01]  /*0aa0*/  UMOV UR8, 0x1 ;  /* 0x0000000100087882 */ /* 0x000fe20000000000 */
[----:B------:R-:W-:Y:S01]  /*0ab0*/  ELECT P0, URZ, PT ;  /* 0x0000000000ff782f */ /* 0x000fe20003800000 */
[----:B------:R-:W-:-:S04]  /*0ac0*/  UIADD3 UR8, UPT, UPT, -UR8, 0x100000, URZ ;  /* 0x0010000008087890 */ /* 0x000fc8000fffe1ff */
[----:B------:R-:W-:Y:S02]  /*0ad0*/  USHF.L.U32 UR9, UR8, 0xb, URZ ;  /* 0x0000000b08097899 */ /* 0x000fe400080006ff */
[----:B------:R-:W-:Y:S02]  /*0ae0*/  USHF.L.U32 UR8, UR8, 0x1, URZ ;  /* 0x0000000108087899 */ /* 0x000fe400080006ff */
[----:B-1----:R-:W-:Y:S02]  /*0af0*/  ULEA UR6, UR6, UR5, 0x18 ;  /* 0x0000000506067291 */ /* 0x002fe4000f8ec0ff */
[----:B------:R-:W-:-:S04]  /*0b00*/  UIADD3 UR4, UPT, UPT, -UR4, 0x100000, URZ ;  /* 0x0010000004047890 */ /* 0x000fc8000fffe1ff */
[----:B------:R-:W-:Y:S02]  /*0b10*/  USHF.L.U32 UR5, UR4, 0xb, URZ ;  /* 0x0000000b04057899 */ /* 0x000fe400080006ff */
[----:B------:R-:W-:Y:S01]  /*0b20*/  USHF.L.U32 UR4, UR4, 0x1, URZ ;  /* 0x0000000104047899 */ /* 0x000fe200080006ff */
[----:B------:R-:W1:Y:S03]  /*0b30*/  FENCE.VIEW.ASYNC.S ;  /* 0x00000000000073c6 */ /* 0x000e660000000000 */
[----:B-1----:R4:W1:Y:S08]  /*0b40*/  SYNCS.EXCH.64 URZ, [UR6+0xf0], UR8 ;  /* 0x0000f00806ff75b2 */ /* 0x0028700008000100 */
[----:B------:R4:W1:Y:S01]  /*0b50*/  SYNCS.EXCH.64 URZ, [UR6+0x100], UR4 ;  /* 0x0001000406ff75b2 */ /* 0x0008620008000100 */
[----:B------:R4:W1:Y:S01]  /*0b60*/  SYNCS.EXCH.64 URZ, [UR6+0xf8], UR8 ;  /* 0x0000f80806ff75b2 */ /* 0x0008620008000100 */
[----:B------:R4:W1:Y:S02]  /*0b70*/  SYNCS.EXCH.64 URZ, [UR6+0x108], UR4 ;  /* 0x0001080406ff75b2 */ /* 0x0008640008000100 */
[----:B----4-:R-:W-:Y:S01]  /*0b80*/  NOP ;  /* 0x0000000000007918 */ /* 0x010fe20000000000 */
.L_x_13:
[----:B------:R-:W4:Y:S01]  /*0b90*/  SHFL.IDX PT, R2, R81, RZ, 0x1f ;  /* 0x00001fff51027589 */ /* 0x000f2200000e0000 */
[----:B------:R-:W-:Y:S01]  /*0ba0*/  NOP ;  /* 0x0000000000007918 */ /* 0x000fe20000000000 */
[----:B----4-:R-:W-:-:S13]  /*0bb0*/  ISETP.NE.AND P0, PT, R2, 0x5, PT ;  /* 0x000000050200780c */ /* 0x010fda0003f05270 */
[----:B------:R-:W-:Y:S05]  /*0bc0*/  @P0 BRA `(.L_x_14) ;  /* 0x0000000000580947 */ /* 0x000fea0003800000 */
[----:B-1----:R-:W1:Y:S01]  /*0bd0*/  S2UR UR4, SR_CgaCtaId ;  /* 0x00000000000479c3 */ /* 0x002e620000008800 */
        /* <DEDUP_REMOVED lines=12> */
[----:B-1----:R4:W1:Y:S01]  /*0ca0*/  SYNCS.EXCH.64 URZ, [UR4+0x110], UR8 ;  /* 0x0001100804ff75b2 */ /* 0x0028620008000100 */
[----:B------:R4:W1:Y:S01]  /*0cb0*/  SYNCS.EXCH.64 URZ, [UR4+0x130], UR6 ;  /* 0x0001300604ff75b2 */ /* 0x0008620008000100 */
[----:B------:R4:W1:Y:S01]  /*0cc0*/  SYNCS.EXCH.64 URZ, [UR4+0x118], UR8 ;  /* 0x0001180804ff75b2 */ /* 0x0008620008000100 */
[----:B------:R4:W1:Y:S01]  /*0cd0*/  SYNCS.EXCH.64 URZ, [UR4+0x138], UR6 ;  /* 0x0001380604ff75b2 */ /* 0x0008620008000100 */
[----:B------:R4:W1:Y:S01]  /*0ce0*/  SYNCS.EXCH.64 URZ, [UR4+0x120], UR8 ;  /* 0x0001200804ff75b2 */ /* 0x0008620008000100 */
[----:B------:R4:W1:Y:S01]  /*0cf0*/  SYNCS.EXCH.64 URZ, [UR4+0x140], UR6 ;  /* 0x0001400604ff75b2 */ /* 0x0008620008000100 */
[----:B------:R4:W1:Y:S01]  /*0d00*/  SYNCS.EXCH.64 URZ, [UR4+0x128], UR8 ;  /* 0x0001280804ff75b2 */ /* 0x0008620008000100 */
[----:B------:R4:W1:Y:S02]  /*0d10*/  SYNCS.EXCH.64 URZ, [UR4+0x148], UR6 ;  /* 0x0001480604ff75b2 */ /* 0x0008640008000100 */
[----:B----4-:R-:W-:Y:S01]  /*0d20*/  NOP ;  /* 0x0000000000007918 */ /* 0x010fe20000000000 */
.L_x_14:
[----:B------:R-:W4:Y:S01]  /*0d30*/  SHFL.IDX PT, R2, R81, RZ, 0x1f ;  /* 0x00001fff51027589 */ /* 0x000f2200000e0000 */
[----:B------:R-:W1:Y:S01]  /*0d40*/  S2UR UR48, SR_CgaCtaId ;  /* 0x00000000003079c3 */ /* 0x000e620000008800 */
[----:B------:R-:W-:Y:S01]  /*0d50*/  NOP ;  /* 0x0000000000007918 */ /* 0x000fe20000000000 */
[----:B----4-:R-:W-:-:S13]  /*0d60*/  ISETP.NE.AND P0, PT, R2, 0x3, PT ;  /* 0x000000030200780c */ /* 0x010fda0003f05270 */
[----:B-1----:R-:W-:Y:S05]  /*0d70*/  @P0 BRA `(.L_x_15) ;  /* 0x0000000000340947 */ /* 0x002fea0003800000 */
[----:B------:R-:W-:Y:S01]  /*0d80*/  UMOV UR4, 0x400 ;  /* 0x0000040000047882 */ /* 0x000fe20000000000 */
[----:B------:R-:W-:Y:S01]  /*0d90*/  UMOV UR6, 0x20 ;  /* 0x0000002000067882 */ /* 0x000fe20000000000 */
[----:B------:R-:W-:Y:S02]  /*0da0*/  ULEA UR4, UR48, UR4, 0x18 ;  /* 0x0000000430047291 */ /* 0x000fe4000f8ec0ff */
[----:B------:R-:W-:-:S04]  /*0db0*/  UIADD3 UR6, UPT, UPT, -UR6, 0x100000, URZ ;  /* 0x0010000006067890 */ /* 0x000fc8000fffe1ff */
[----:B------:R-:W-:Y:S02]  /*0dc0*/  USHF.L.U32 UR7, UR6, 0xb, URZ ;  /* 0x0000000b06077899 */ /* 0x000fe400080006ff */
[----:B------:R-:W-:Y:S01]  /*0dd0*/  USHF.L.U32 UR6, UR6, 0x1, URZ ;  /* 0x0000000106067899 */ /* 0x000fe200080006ff */
[----:B------:R-:W-:Y:S01]  /*0de0*/  ELECT P0, URZ, PT ;  /* 0x0000000000ff782f */ /* 0x000fe20003800000 */
[----:B------:R-:W1:Y:S10]  /*0df0*/  FENCE.VIEW.ASYNC.S ;  /* 0x00000000000073c6 */ /* 0x000e740000000000 */
[----:B-1----:R1:W4:Y:S01]  /*0e00*/  SYNCS.EXCH.64 URZ, [UR4+0x150], UR6 ;  /* 0x0001500604ff75b2 */ /* 0x0023220008000100 */
[----:B------:R1:W1:Y:S01]  /*0e10*/  SYNCS.EXCH.64 URZ, [UR4+0x160], UR6 ;  /* 0x0001600604ff75b2 */ /* 0x0002620008000100 */
[----:B------:R1:W1:Y:S01]  /*0e20*/  SYNCS.EXCH.64 URZ, [UR4+0x158], UR6 ;  /* 0x0001580604ff75b2 */ /* 0x0002620008000100 */
[----:B------:R1:W1:Y:S01]  /*0e30*/  SYNCS.EXCH.64 URZ, [UR4+0x168], UR6 ;  /* 0x0001680604ff75b2 */ /* 0x0002620008000100 */
[----:B------:R-:W-:Y:S01]  /*0e40*/  NOP ;  /* 0x0000000000007918 */ /* 0x000fe20000000000 */
.L_x_15:
[----:B-1----:R-:W1:Y:S01]  /*0e50*/  LDCU UR4, c[0x0][0x36c] ;  /* 0x00006d80ff0477ac */ /* 0x002e620008000800 */
[----:B------:R-:W-:Y:S01]  /*0e60*/  ISETP.NE.OR P3, PT, R0, 0x2, !P3 ;  /* 0x000000020000780c */ /* 0x000fe20005f65670 */
[----:B------:R-:W-:Y:S01]  /*0e70*/  NOP ;  /* 0x0000000000007918 */ /* 0x000fe20000000000 */
[----:B------:R-:W-:Y:S01]  /*0e80*/  LOP3.LUT R0, R69, 0x1f, RZ, 0xc0, !PT ;  /* 0x0000001f45007812 */ /* 0x000fe200078ec0ff */
[----:B------:R-:W-:Y:S02]  /*0e90*/  UISETP.NE.AND UP4, UPT, UR22, URZ, UPT ;  /* 0x000000ff1600728c */ /* 0x000fe4000bf85270 */
[----:B-1----:R-:W-:-:S09]  /*0ea0*/  UISETP.EQ.U32.AND UP5, UPT, UR4, 0x1, UPT ;  /* 0x000000010400788c */ /* 0x002fd2000bfa2070 */
[----:B------:R-:W-:Y:S05]  /*0eb0*/  BRA.U !UP5, `(.L_x_16) ;  /* 0x000000010d087547 */ /* 0x000fea000b800000 */
[----:B--234-:R-:W-:Y:S01]  /*0ec0*/  UCGABAR_ARV ;  /* 0x00000000000079c7 */ /* 0x01cfe20008000000 */
[----:B------:R-:W-:Y:S05]  /*0ed0*/  BRA `(.L_x_17) ;  /* 0x0000000000047947 */ /* 0x000fea0003800000 */
.L_x_16:
[----:B--234-:R-:W-:Y:S01]  /*0ee0*/  NOP ;  /* 0x0000000000007918 */ /* 0x01cfe20000000000 */
.L_x_17:
[----:B------:R-:W1:Y:S01]  /*0ef0*/  S2UR UR46, SR_CTAID.X ;  /* 0x00000000002e79c3 */ /* 0x000e620000002500 */
[----:B------:R-:W-:-:S05]  /*0f00*/  CS2R.32 R3, SR_CgaSize ;  /* 0x0000000000037805 */ /* 0x000fca0000008a00 */
[----:B------:R-:W-:-:S05]  /*0f10*/  IMAD R3, R3, -0xa0, RZ ;  /* 0xffffff6003037824 */ /* 0x000fca00078e02ff */
[----:B------:R-:W-:-:S14]  /*0f20*/  R2UR UR5, R3 ;  /* 0x00000000030572ca */ /* 0x000fdc00000e0000 */
[----:B------:R-:W2:Y:S01]  /*0f30*/  LDCU UR5, c[0x0][UR5+0x2b0] ;  /* 0x00005600050577ac */ /* 0x000ea20008000800 */
[----:B------:R-:W-:-:S05]  /*0f40*/  CS2R.32 R3, SR_CgaSize ;  /* 0x0000000000037805 */ /* 0x000fca0000008a00 */
[----:B------:R-:W-:-:S05]  /*0f50*/  IMAD R3, R3, -0xa0, RZ ;  /* 0xffffff6003037824 */ /* 0x000fca00078e02ff */
[----:B------:R-:W-:-:S14]  /*0f60*/  R2UR UR4, R3 ;  /* 0x00000000030472ca */ /* 0x000fdc00000e0000 */
[----:B------:R-:W3:Y:S01]  /*0f70*/  LDCU UR4, c[0x0][UR4+0x2b4] ;  /* 0x00005680040477ac */ /* 0x000ee20008000800 */
[----:B------:R-:W4:Y:S01]  /*0f80*/  S2UR UR45, SR_CTAID.Y ;  /* 0x00000000002d79c3 */ /* 0x000f220000002600 */
[----:B------:R-:W-:-:S05]  /*0f90*/  CS2R.32 R3, SR_CgaSize ;  /* 0x0000000000037805 */ /* 0x000fca0000008a00 */
[----:B------:R-:W-:-:S05]  /*0fa0*/  IMAD R3, R3, -0xa0, RZ ;  /* 0xffffff6003037824 */ /* 0x000fca00078e02ff */
[----:B------:R-:W-:-:S14]  /*0fb0*/  R2UR UR57, R3 ;  /* 0x00000000033972ca */ /* 0x000fdc00000e0000 */
[----:B------:R-:W3:Y:S01]  /*0fc0*/  LDCU UR57, c[0x0][UR57+0x2a0] ;  /* 0x00005400393977ac */ /* 0x000ee20008000800 */
[----:B------:R-:W-:-:S05]  /*0fd0*/  CS2R.32 R3, SR_CgaSize ;  /* 0x0000000000037805 */ /* 0x000fca0000008a00 */
[----:B------:R-:W-:-:S05]  /*0fe0*/  IMAD R3, R3, -0xa0, RZ ;  /* 0xffffff6003037824 */ /* 0x000fca00078e02ff */
[----:B------:R-:W-:-:S14]  /*0ff0*/  R2UR UR60, R3 ;  /* 0x00000000033c72ca */ /* 0x000fdc00000e0000 */
[----:B------:R-:W3:Y:S01]  /*1000*/  LDCU UR60, c[0x0][UR60+0x2a4] ;  /* 0x000054803c3c77ac */ /* 0x000ee20008000800 */
[----:B------:R-:W-:Y:S02]  /*1010*/  ULOP3.LUT UR49, UR48, 0x1, URZ, 0xc0, !UPT ;  /* 0x0000000130317892 */ /* 0x000fe4000f8ec0ff */
[----:B------:R-:W-:Y:S02]  /*1020*/  USHF.R.U32.HI UR26, URZ, 0x1, UR48 ;  /* 0x00000001ff1a7899 */ /* 0x000fe40008011630 */
[----:B------:R-:W-:Y:S02]  /*1030*/  UISETP.GT.U32.AND UP1, UPT, UR49, 0xffff, UPT ;  /* 0x0000ffff3100788c */ /* 0x000fe4000bf24070 */
[----:B------:R-:W-:Y:S01]  /*1040*/  USHF.L.U32 UR28, UR48, 0xb, URZ ;  /* 0x0000000b301c7899 */ /* 0x000fe200080006ff */
[----:B-1----:R-:W-:Y:S01]  /*1050*/  I2FP.F32.U32 R3, UR46 ;  /* 0x0000002e00037c45 */ /* 0x002fe20008201000 */
[----:B------:R-:W1:Y:S04]  /*1060*/  LDCU UR23, c[0x0][0xb24] ;  /* 0x00016480ff1777ac */ /* 0x000e680008000800 */
[----:B--2---:R-:W-:Y:S01]  /*1070*/  FMUL R3, R3, UR5 ;  /* 0x0000000503037c20 */ /* 0x004fe20008400000 */
[----:B------:R-:W2:Y:S01]  /*1080*/  LDCU UR40, c[0x0][0xb24] ;  /* 0x00016480ff2877ac */ /* 0x000ea20008000800 */
[----:B----4-:R-:W-:Y:S01]  /*1090*/  I2FP.F32.U32 R2, UR45 ;  /* 0x0000002d00027c45 */ /* 0x010fe20008201000 */
[----:B------:R-:W4:Y:S03]  /*10a0*/  LDCU UR30, c[0x0][0xb30] ;  /* 0x00016600ff1e77ac */ /* 0x000f260008000800 */
[----:B------:R-:W1:Y:S01]  /*10b0*/  F2I.U32.TRUNC.NTZ R3, R3 ;  /* 0x0000000300037305 */ /* 0x000e62000020f000 */
[----:B---3--:R-:W-:Y:S01]  /*10c0*/  FMUL R2, R2, UR4 ;  /* 0x0000000402027c20 */ /* 0x008fe20008400000 */
[----:B------:R-:W-:-:S02]  /*10d0*/  ULOP3.LUT UR4, UR48, 0x2, URZ, 0xc0, !UPT ;  /* 0x0000000230047892 */ /* 0x000fc4000f8ec0ff */
[----:B------:R-:W-:Y:S02]  /*10e0*/  USHF.L.U32 UR27, UR48, 0xc, URZ ;  /* 0x0000000c301b7899 */ /* 0x000fe400080006ff */
[----:B------:R-:W-:Y:S02]  /*10f0*/  UISETP.GT.U32.AND UP0, UPT, UR4, 0xffff, UPT ;  /* 0x0000ffff0400788c */ /* 0x000fe4000bf04070 */
[----:B------:R-:W3:Y:S01]  /*1100*/  F2I.U32.TRUNC.NTZ R2, R2 ;  /* 0x0000000200027305 */ /* 0x000ee2000020f000 */
[----:B------:R-:W-:Y:S01]  /*1110*/  UMOV UR32, 0x5 ;  /* 0x0000000500207882 */ /* 0x000fe20000000000 */
[----:B------:R-:W-:Y:S02]  /*1120*/  USEL UR24, UR49, 0xffff, !UP1 ;  /* 0x0000ffff31187887 */ /* 0x000fe4000c800000 */
[----:B------:R-:W-:Y:S01]  /*1130*/  USEL UR25, UR4, 0xffff, !UP0 ;  /* 0x0000ffff04197887 */ /* 0x000fe2000c000000 */
[----:B-1----:R-:W-:Y:S02]  /*1140*/  R2UR UR5, R3 ;  /* 0x00000000030572ca */ /* 0x002fe400000e0000 */
[----:B---3--:R-:W-:-:S02]  /*1150*/  R2UR UR6, R2 ;  /* 0x00000000020672ca */ /* 0x008fc400000e0000 */
[----:B------:R-:W-:-:S09]  /*1160*/  PRMT R2, RZ, 0x7610, R2 ;  /* 0x00007610ff027816 */ /* 0x000fd20000000002 */
[----:B------:R-:W-:-:S04]  /*1170*/  UIADD3 UR5, UPT, UPT, -UR5, URZ, URZ ;  /* 0x000000ff05057290 */ /* 0x000fc8000fffe1ff */
[----:B------:R-:W-:Y:S02]  /*1180*/  UIMAD UR57, UR57, UR5, UR46 ;  /* 0x00000005393972a4 */ /* 0x000fe4000f8e022e */
[----:B------:R-:W-:-:S04]  /*1190*/  UIADD3 UR4, UPT, UPT, -UR6, URZ, URZ ;  /* 0x000000ff06047290 */ /* 0x000fc8000fffe1ff */
[----:B------:R-:W-:Y:S01]  /*11a0*/  UIMAD UR60, UR60, UR4, UR45 ;  /* 0x000000043c3c72a4 */ /* 0x000fe2000f8e022d */
[----:B--2-4-:R-:W-:Y:S11]  /*11b0*/  BRA.U UP4, `(.L_x_18) ;  /* 0x00000001043c7547 */ /* 0x014ff6000b800000 */
[----:B------:R-:W-:Y:S02]  /*11c0*/  UISETP.NE.AND UP0, UPT, UR60, URZ, UPT ;  /* 0x000000ff3c00728c */ /* 0x000fe4000bf05270 */
[----:B------:R-:W-:Y:S02]  /*11d0*/  UISETP.NE.AND UP1, UPT, UR60, 0x1, UPT ;  /* 0x000000013c00788c */ /* 0x000fe4000bf25270 */
[----:B------:R-:W-:Y:S02]  /*11e0*/  UISETP.NE.AND UP2, UPT, UR57, URZ, UP0 ;  /* 0x000000ff3900728c */ /* 0x000fe40008745270 */
[----:B------:R-:W-:Y:S02]  /*11f0*/  USEL UR4, URZ, 0x2, UP0 ;  /* 0x00000002ff047887 */ /* 0x000fe40008000000 */
[----:B------:R-:W-:Y:S02]  /*1200*/  USEL UR8, URZ, 0x1, UP2 ;  /* 0x00000001ff087887 */ /* 0x000fe40009000000 */
[----:B------:R-:W-:-:S02]  /*1210*/  UISETP.NE.AND UP2, UPT, UR57, URZ, UPT ;  /* 0x000000ff3900728c */ /* 0x000fc4000bf45270 */
[----:B------:R-:W-:Y:S02]  /*1220*/  USEL UR5, URZ, 0x4, UP1 ;  /* 0x00000004ff057887 */ /* 0x000fe40008800000 */
[----:B------:R-:W-:Y:S02]  /*1230*/  UISETP.NE.AND UP0, UPT, UR57, 0x1, UPT ;  /* 0x000000013900788c */ /* 0x000fe4000bf05270 */
[----:B------:R-:W-:Y:S02]  /*1240*/  USEL UR6, URZ, 0x8, UP1 ;  /* 0x00000008ff067887 */ /* 0x000fe40008800000 */
[----:B------:R-:W-:Y:S02]  /*1250*/  USEL UR7, UR5, 0x4, UP2 ;  /* 0x0000000405077887 */ /* 0x000fe40009000000 */
[----:B------:R-:W-:Y:S02]  /*1260*/  USEL UR4, UR4, 0x2, UP0 ;  /* 0x0000000204047887 */ /* 0x000fe40008000000 */
[----:B------:R-:W-:-:S02]  /*1270*/  USEL UR5, UR6, 0x8, UP0 ;  /* 0x0000000806057887 */ /* 0x000fc40008000000 */
[----:B------:R-:W-:-:S04]  /*1280*/  UIADD3 UR4, UPT, UPT, UR4, UR7, UR8 ;  /* 0x0000000704047290 */ /* 0x000fc8000fffe008 */
[----:B------:R-:W-:-:S06]  /*1290*/  UIADD3 UR4, UPT, UPT, UR4, UR5, URZ ;  /* 0x0000000504047290 */ /* 0x000fcc000fffe0ff */
[----:B------:R-:W-:-:S07]  /*12a0*/  MOV R2, UR4 ;  /* 0x0000000400027c02 */ /* 0x000fce0008000f00 */
.L_x_18:
[----:B------:R-:W1:Y:S01]  /*12b0*/  S2UR UR36, SR_CTAID.Z ;  /* 0x00000000002479c3 */ /* 0x000e620000002700 */
[----:B------:R-:W-:Y:S01]  /*12c0*/  UISETP.GE.AND UP0, UPT, UR23, 0x1, UPT ;  /* 0x000000011700788c */ /* 0x000fe2000bf06270 */
[----:B------:R-:W-:-:S08]  /*12d0*/  UMOV UR31, 0x3 ;  /* 0x00000003001f7882 */ /* 0x000fd00000000000 */
[----:B------:R-:W-:Y:S05]  /*12e0*/  BRA.U !UP0, `(.L_x_19) ;  /* 0x0000000108d47547 */ /* 0x000fea000b800000 */
[----:B------:R-:W2:Y:S01]  /*12f0*/  LDCU.128 UR12, c[0x0][0xb10] ;  /* 0x00016200ff0c77ac */ /* 0x000ea20008000c00 */
[----:B------:R-:W3:Y:S01]  /*1300*/  LDCU UR6, c[0x0][0x370] ;  /* 0x00006e00ff0677ac */ /* 0x000ee20008000800 */
[----:B------:R-:W4:Y:S01]  /*1310*/  LDCU UR5, c[0x0][0x374] ;  /* 0x00006e80ff0577ac */ /* 0x000f220008000800 */
[----:B------:R-:W1:Y:S01]  /*1320*/  LDCU UR29, c[0x0][0xb0c] ;  /* 0x00016180ff1d77ac */ /* 0x000e620008000800 */
[----:B------:R-:W1:Y:S01]  /*1330*/  LDCU UR4, c[0x0][0xb20] ;  /* 0x00016400ff0477ac */ /* 0x000e620008000800 */
[----:B------:R-:W1:Y:S01]  /*1340*/  LDCU.64 UR8, c[0x0][0xb28] ;  /* 0x00016500ff0877ac */ /* 0x000e620008000a00 */
[----:B--2---:R-:W-:Y:S02]  /*1350*/  UISETP.NE.AND UP0, UPT, UR14, 0x1, UPT ;  /* 0x000000010e00788c */ /* 0x004fe4000bf05270 */
[----:B----4-:R-:W-:Y:S02]  /*1360*/  UIMAD.WIDE.U32 UR10, UR5, UR15, URZ ;  /* 0x0000000f050a72a5 */ /* 0x010fe4000f8e00ff */
[----:B---3--:R-:W-:-:S02]  /*1370*/  UIMAD.WIDE.U32 UR18, UR6, UR12, URZ ;  /* 0x0000000c061272a5 */ /* 0x008fc4000f8e00ff */
[----:B-1----:R-:W-:Y:S02]  /*1380*/  UISETP.NE.AND UP1, UPT, UR29, 0x1, UPT ;  /* 0x000000011d00788c */ /* 0x002fe4000bf25270 */
[----:B------:R-:W-:Y:S01]  /*1390*/  UISETP.NE.AND UP2, UPT, UR23, 0x1, UPT ;  /* 0x000000011700788c */ /* 0x000fe2000bf45270 */
[----:B------:R-:W-:Y:S02]  /*13a0*/  UMOV UR10, UR11 ;  /* 0x0000000b000a7c82 */ /* 0x000fe40008000000 */
[----:B------:R-:W-:Y:S01]  /*13b0*/  UMOV UR18, UR19 ;  /* 0x0000001300127c82 */ /* 0x000fe20008000000 */
[----:B------:R-:W-:Y:S02]  /*13c0*/  @UP0 USHF.R.U32.HI UR5, URZ, UR4, UR10 ;  /* 0x00000004ff050299 */ /* 0x000fe4000801160a */
[----:B------:R-:W-:Y:S02]  /*13d0*/  UIMAD.WIDE.U32 UR20, UR45, UR15, URZ ;  /* 0x0000000f2d1472a5 */ /* 0x000fe4000f8e00ff */
[----:B------:R-:W-:-:S02]  /*13e0*/  UIMAD.WIDE.U32 UR10, UR5, UR8, URZ ;  /* 0x00000008050a72a5 */ /* 0x000fc4000f8e00ff */
[----:B------:R-:W-:Y:S02]  /*13f0*/  @UP1 USHF.R.U32.HI UR6, URZ, UR13, UR18 ;  /* 0x0000000dff061299 */ /* 0x000fe40008011612 */
[----:B------:R-:W-:Y:S02]  /*1400*/  UIMAD.WIDE.U32 UR16, UR46, UR12, URZ ;  /* 0x0000000c2e1072a5 */ /* 0x000fe4000f8e00ff */
[----:B------:R-:W-:Y:S01]  /*1410*/  UIMAD.WIDE.U32 UR18, UR6, UR8, URZ ;  /* 0x00000008061272a5 */ /* 0x000fe2000f8e00ff */
[----:B------:R-:W-:Y:S01]  /*1420*/  UMOV UR20, UR21 ;  /* 0x0000001500147c82 */ /* 0x000fe20008000000 */
[----:B------:R-:W-:Y:S01]  /*1430*/  UMOV UR10, UR11 ;  /* 0x0000000b000a7c82 */ /* 0x000fe20008000000 */
[----:B------:R-:W-:Y:S02]  /*1440*/  USHF.R.U32.HI UR20, URZ, UR4, UR20 ;  /* 0x00000004ff147299 */ /* 0x000fe40008011614 */
[----:B------:R-:W-:Y:S02]  /*1450*/  @UP2 USHF.R.U32.HI UR5, URZ, UR9, UR10 ;  /* 0x00000009ff052299 */ /* 0x000fe4000801160a */
[----:B------:R-:W-:Y:S01]  /*1460*/  UMOV UR7, UR19 ;  /* 0x0000001300077c82 */ /* 0x000fe20008000000 */
[----:B------:R-:W-:Y:S01]  /*1470*/  UMOV UR16, UR17 ;  /* 0x0000001100107c82 */ /* 0x000fe20008000000 */
[----:B------:R-:W-:-:S02]  /*1480*/  @UP2 USHF.R.U32.HI UR6, URZ, UR9, UR7 ;  /* 0x00000009ff062299 */ /* 0x000fc40008011607 */
[----:B------:R-:W-:Y:S02]  /*1490*/  USHF.R.U32.HI UR13, URZ, UR13, UR16 ;  /* 0x0000000dff0d7299 */ /* 0x000fe40008011610 */
[----:B------:R-:W-:Y:S02]  /*14a0*/  USEL UR4, UR45, UR20, !UP0 ;  /* 0x000000142d047287 */ /* 0x000fe4000c000000 */
[----:B------:R-:W-:Y:S02]  /*14b0*/  UIMAD UR7, UR5, UR23, URZ ;  /* 0x00000017050772a4 */ /* 0x000fe4000f8e02ff */
[----:B------:R-:W-:Y:S02]  /*14c0*/  USEL UR5, UR46, UR13, !UP1 ;  /* 0x0000000d2e057287 */ /* 0x000fe4000c800000 */
[----:B------:R-:W-:Y:S02]  /*14d0*/  UIMAD UR12, UR6, UR23, URZ ;  /* 0x00000017060c72a4 */ /* 0x000fe4000f8e02ff */
[----:B------:R-:W-:-:S02]  /*14e0*/  UISETP.GE.AND UP0, UPT, UR4, UR7, UPT ;  /* 0x000000070400728c */ /* 0x000fc4000bf06270 */
[----:B------:R-:W-:Y:S02]  /*14f0*/  UIMAD.WIDE.U32 UR10, UR4, UR8, URZ ;  /* 0x00000008040a72a5 */ /* 0x000fe4000f8e00ff */
[----:B------:R-:W-:Y:S02]  /*1500*/  UISETP.GE.OR UP0, UPT, UR5, UR12, UP0 ;  /* 0x0000000c0500728c */ /* 0x000fe40008706670 */
[----:B------:R-:W-:Y:S02]  /*1510*/  UIMAD.WIDE.U32 UR12, UR5, UR8, URZ ;  /* 0x00000008050c72a5 */ /* 0x000fe4000f8e00ff */
[----:B------:R-:W-:Y:S01]  /*1520*/  UIADD3 UR10, UPT, UPT, -UR4, URZ, URZ ;  /* 0x000000ff040a7290 */ /* 0x000fe2000fffe1ff */
[----:B------:R-:W-:Y:S01]  /*1530*/  UMOV UR8, UR11 ;  /* 0x0000000b00087c82 */ /* 0x000fe20008000000 */
[----:B------:R-:W-:Y:S02]  /*1540*/  UIADD3 UR11, UPT, UPT, -UR5, URZ, URZ ;  /* 0x000000ff050b7290 */ /* 0x000fe4000fffe1ff */
[----:B------:R-:W-:-:S03]  /*1550*/  USHF.R.U32.HI UR8, URZ, UR9, UR8 ;  /* 0x00000009ff087299 */ /* 0x000fc60008011608 */
[----:B------:R-:W-:Y:S01]  /*1560*/  @!UP0 UMOV UR7, UR13 ;  /* 0x0000000d00078c82 */ /* 0x000fe20008000000 */
[----:B------:R-:W-:Y:S02]  /*1570*/  UIMAD UR45, UR14, UR10, UR45 ;  /* 0x0000000a0e2d72a4 */ /* 0x000fe4000f8e022d */
[----:B------:R-:W-:Y:S02]  /*1580*/  USEL UR8, UR4, UR8, !UP2 ;  /* 0x0000000804087287 */ /* 0x000fe4000d000000 */
[----:B------:R-:W-:Y:S02]  /*1590*/  @!UP0 USHF.R.U32.HI UR7, URZ, UR9, UR7 ;  /* 0x00000009ff078299 */ /* 0x000fe40008011607 */
[----:B------:R-:W-:Y:S02]  /*15a0*/  UIADD3 UR9, UPT, UPT, -UR8, URZ, URZ ;  /* 0x000000ff08097290 */ /* 0x000fe4000fffe1ff */
[----:B------:R-:W-:Y:S02]  /*15b0*/  @!UP0 USEL UR7, UR5, UR7, !UP2 ;  /* 0x0000000705078287 */ /* 0x000fe4000d000000 */
[----:B------:R-:W-:-:S02]  /*15c0*/  UIMAD UR9, UR23, UR9, UR4 ;  /* 0x00000009170972a4 */ /* 0x000fc4000f8e0204 */
[----:B------:R-:W-:Y:S02]  /*15d0*/  @!UP0 UIADD3 UR8, UPT, UPT, UR8, -UR7, URZ ;  /* 0x8000000708088290 */ /* 0x000fe4000fffe0ff */
[----:B------:R-:W-:Y:S02]  /*15e0*/  @!UP0 UIMAD UR6, UR9, UR6, UR7 ;  /* 0x00000006090682a4 */ /* 0x000fe4000f8e0207 */
[----:B------:R-:W-:Y:S02]  /*15f0*/  @!UP0 UIMAD UR4, UR8, UR23, UR5 ;  /* 0x00000017080482a4 */ /* 0x000fe4000f8e0205 */
[----:B------:R-:W-:Y:S02]  /*1600*/  UIMAD UR46, UR29, UR11, UR46 ;  /* 0x0000000b1d2e72a4 */ /* 0x000fe4000f8e022e */
[----:B------:R-:W-:Y:S01]  /*1610*/  UIMAD UR45, UR4, UR14, UR45 ;  /* 0x0000000e042d72a4 */ /* 0x000fe2000f8e022d */
[----:B------:R-:W-:Y:S02]  /*1620*/  @!UP0 UMOV UR5, UR6 ;  /* 0x0000000600058c82 */ /* 0x000fe40008000000 */
[----:B------:R-:W-:-:S12]  /*1630*/  UIMAD UR46, UR5, UR29, UR46 ;  /* 0x0000001d052e72a4 */ /* 0x000fd8000f8e022e */
.L_x_19:
[----:B------:R-:W-:Y:S02]  /*1640*/  UISETP.NE.AND UP1, UPT, UR30, 0x1, UPT ;  /* 0x000000011e00788c */ /* 0x000fe4000bf25270 */
[----:B------:R-:W-:Y:S02]  /*1650*/  ULOP3.LUT UR24, UR24, 0xffff, URZ, 0xc0, !UPT ;  /* 0x0000ffff18187892 */ /* 0x000fe4000f8ec0ff */
[----:B------:R-:W-:Y:S02]  /*1660*/  ULOP3.LUT UR21, UR25, 0xffff, URZ, 0xc0, !UPT ;  /* 0x0000ffff19157892 */ /* 0x000fe4000f8ec0ff */
[----:B------:R-:W-:Y:S02]  /*1670*/  UISETP.NE.AND UP0, UPT, UR22, 0x2, UPT ;  /* 0x000000021600788c */ /* 0x000fe4000bf05270 */
[----:B------:R-:W-:Y:S02]  /*1680*/  ULOP3.LUT UR28, UR28, 0x1000, URZ, 0xc0, !UPT ;  /* 0x000010001c1c7892 */ /* 0x000fe4000f8ec0ff */
[----:B------:R-:W-:-:S02]  /*1690*/  ULOP3.LUT UR27, UR27, 0x1000, URZ, 0xc0, !UPT ;  /* 0x000010001b1b7892 */ /* 0x000fc4000f8ec0ff */
[----:B------:R-:W-:Y:S02]  /*16a0*/  USHF.L.U32 UR24, UR32, UR24, URZ ;  /* 0x0000001820187299 */ /* 0x000fe400080006ff */
[----:B------:R-:W-:Y:S01]  /*16b0*/  USHF.L.U32 UR21, UR31, UR21, URZ ;  /* 0x000000151f157299 */ /* 0x000fe200080006ff */
[----:B------:R-:W-:Y:S11]  /*16c0*/  BRA.U UP1, `(.L_x_20) ;  /* 0x0000000101447547 */ /* 0x000ff6000b800000 */
[----:B------:R-:W2:Y:S01]  /*16d0*/  LDCU.128 UR8, c[0x0][0xb10] ;  /* 0x00016200ff0877ac */ /* 0x000ea20008000c00 */
[----:B------:R-:W3:Y:S01]  /*16e0*/  LDCU UR12, c[0x0][0xb0c] ;  /* 0x00016180ff0c77ac */ /* 0x000ee20008000800 */
[----:B------:R-:W4:Y:S01]  /*16f0*/  LDCU UR13, c[0x0][0xb20] ;  /* 0x00016400ff0d77ac */ /* 0x000f220008000800 */
[----:B--2---:R-:W-:Y:S02]  /*1700*/  UIMAD.WIDE.U32 UR6, UR46, UR8, URZ ;  /* 0x000000082e0672a5 */ /* 0x004fe4000f8e00ff */
[----:B------:R-:W-:Y:S02]  /*1710*/  UIMAD.WIDE.U32 UR4, UR45, UR11, URZ ;  /* 0x0000000b2d0472a5 */ /* 0x000fe4000f8e00ff */
[----:B---3--:R-:W-:Y:S02]  /*1720*/  UISETP.NE.AND UP2, UPT, UR12, 0x1, UPT ;  /* 0x000000010c00788c */ /* 0x008fe4000bf45270 */
[----:B------:R-:W-:Y:S01]  /*1730*/  UISETP.NE.AND UP1, UPT, UR10, 0x1, UPT ;  /* 0x000000010a00788c */ /* 0x000fe2000bf25270 */
[----:B------:R-:W-:-:S02]  /*1740*/  UMOV UR6, UR7 ;  /* 0x0000000700067c82 */ /* 0x000fc40008000000 */
[----:B------:R-:W-:Y:S01]  /*1750*/  UMOV UR4, UR5 ;  /* 0x0000000500047c82 */ /* 0x000fe20008000000 */
[----:B------:R-:W-:Y:S02]  /*1760*/  USHF.R.U32.HI UR9, URZ, UR9, UR6 ;  /* 0x00000009ff097299 */ /* 0x000fe40008011606 */
[----:B----4-:R-:W-:Y:S02]  /*1770*/  USHF.R.U32.HI UR4, URZ, UR13, UR4 ;  /* 0x0000000dff047299 */ /* 0x010fe40008011604 */
[----:B------:R-:W-:Y:S02]  /*1780*/  USEL UR5, UR46, UR9, !UP2 ;  /* 0x000000092e057287 */ /* 0x000fe4000d000000 */
[----:B------:R-:W-:-:S04]  /*1790*/  USEL UR4, UR45, UR4, !UP1 ;  /* 0x000000042d047287 */ /* 0x000fc8000c800000 */
[----:B------:R-:W-:Y:S02]  /*17a0*/  UIADD3 UR6, UPT, UPT, UR5, -UR4, URZ ;  /* 0x8000000405067290 */ /* 0x000fe4000fffe0ff */
[----:B------:R-:W-:Y:S02]  /*17b0*/  UIADD3 UR4, UPT, UPT, -UR5, UR4, URZ ;  /* 0x0000000405047290 */ /* 0x000fe4000fffe1ff */
[----:B------:R-:W-:Y:S02]  /*17c0*/  UIMAD UR45, UR6, UR10, UR45 ;  /* 0x0000000a062d72a4 */ /* 0x000fe4000f8e022d */
[----:B------:R-:W-:-:S12]  /*17d0*/  UIMAD UR46, UR4, UR12, UR46 ;  /* 0x0000000c042e72a4 */ /* 0x000fd8000f8e022e */
.L_x_20:
[----:B------:R-:W-:Y:S05]  /*17e0*/  BRA.U !UP5, `(.L_x_21) ;  /* 0x000000010d0c7547 */ /* 0x000fea000b800000 */
[----:B------:R-:W-:Y:S01]  /*17f0*/  UCGABAR_WAIT ;  /* 0x0000000000007dc7 */ /* 0x000fe20008000000 */
[----:B------:R-:W-:Y:S01]  /*1800*/  CCTL.IVALL ;  /* 0x00000000ff00798f */ /* 0x000fe20002000000 */
[----:B------:R-:W-:Y:S05]  /*1810*/  BRA `(.L_x_22) ;  /* 0x0000000000047947 */ /* 0x000fea0003800000 */
.L_x_21:
[----:B------:R-:W-:Y:S06]  /*1820*/  BAR.SYNC.DEFER_BLOCKING 0x0 ;  /* 0x0000000000007b1d */ /* 0x000fec0000010000 */
.L_x_22:
[----:B------:R-:W-:Y:S05]  /*1830*/  BRA.U UP0, `(.L_x_23) ;  /* 0x0000001900187547 */ /* 0x000fea000b800000 */
[----:B------:R-:W2:Y:S01]  /*1840*/  LDCU UR6, c[0x0][0x38c] ;  /* 0x00007180ff0677ac */ /* 0x000ea20008000800 */
[----:B------:R-:W-:Y:S01]  /*1850*/  PLOP3.LUT P1, PT, PT, PT, UP3, 0x80, 0x8 ;  /* 0x000000000008781c */ /* 0x000fe20003f2f038 */
[----:B------:R-:W-:Y:S01]  /*1860*/  IMAD.MOV.U32 R12, RZ, RZ, 0x1 ;  /* 0x00000001ff0c7424 */ /* 0x000fe200078e00ff */
[----:B------:R-:W-:Y:S01]  /*1870*/  ISETP.EQ.OR P2, PT, R0, RZ, P3 ;  /* 0x000000ff0000720c */ /* 0x000fe20001f42670 */
[----:B------:R-:W-:Y:S01]  /*1880*/  UISETP.NE.AND UP1, UPT, UR22, URZ, UPT ;  /* 0x000000ff1600728c */ /* 0x000fe2000bf25270 */
[----:B------:R-:W-:Y:S02]  /*1890*/  PLOP3.LUT P1, PT, P1, PT, PT, 0x8, 0x80 ;  /* 0x000000000080781c */ /* 0x000fe40000f2e170 */
[----:B------:R-:W-:Y:S01]  /*18a0*/  CS2R R10, SRZ ;  /* 0x00000000000a7805 */ /* 0x000fe2000001ff00 */
[----:B------:R-:W-:Y:S01]  /*18b0*/  IMAD.MOV.U32 R9, RZ, RZ, RZ ;  /* 0x000000ffff097224 */ /* 0x000fe200078e00ff */
[----:B------:R-:W3:Y:S01]  /*18c0*/  LDCU UR41, c[0x0][0x370] ;  /* 0x00006e00ff2977ac */ /* 0x000ee20008000800 */
[----:B------:R-:W-:Y:S01]  /*18d0*/  IMAD.MOV.U32 R8, RZ, RZ, 0x1 ;  /* 0x00000001ff087424 */ /* 0x000fe200078e00ff */
[----:B------:R-:W4:Y:S01]  /*18e0*/  LDCU.64 UR30, c[0x0][0x348] ;  /* 0x00006900ff1e77ac */ /* 0x000f220008000a00 */
[----:B------:R-:W1:Y:S01]  /*18f0*/  LDCU UR39, c[0x0][0x374] ;  /* 0x00006e80ff2777ac */ /* 0x000e620008000800 */
[----:B--2---:R-:W-:-:S02]  /*1900*/  UIADD3 UR5, UPT, UPT, UR6, 0x7f, URZ ;  /* 0x0000007f06057890 */ /* 0x004fc4000fffe0ff */
[----:B------:R-:W-:Y:S02]  /*1910*/  UIADD3 UR50, UPT, UPT, UR6, 0xfe, URZ ;  /* 0x000000fe06327890 */ /* 0x000fe4000fffe0ff */
[----:B------:R-:W-:-:S04]  /*1920*/  USHF.R.S32.HI UR4, URZ, 0x1f, UR5 ;  /* 0x0000001fff047899 */ /* 0x000fc80008011405 */
[----:B------:R-:W-:Y:S02]  /*1930*/  ULEA.HI UR4, UR4, UR5, URZ, 0x7 ;  /* 0x0000000504047291 */ /* 0x000fe4000f8f38ff */
[----:B------:R-:W-:Y:S02]  /*1940*/  USHF.L.U32 UR5, UR26, 0x5, URZ ;  /* 0x000000051a057899 */ /* 0x000fe400080006ff */
[----:B------:R-:W-:Y:S02]  /*1950*/  USHF.R.S32.HI UR43, URZ, 0x7, UR4 ;  /* 0x00000007ff2b7899 */ /* 0x000fe40008011404 */
[----:B------:R-:W-:Y:S02]  /*1960*/  UIADD3 UR4, UPT, UPT, UR6, -0x1, URZ ;  /* 0xffffffff06047890 */ /* 0x000fe4000fffe0ff */
[----:B------:R-:W-:Y:S02]  /*1970*/  UISETP.LT.U32.AND UP0, UPT, UR43, 0xd, UPT ;  /* 0x0000000d2b00788c */ /* 0x000fe4000bf01070 */
[----:B------:R-:W-:-:S02]  /*1980*/  UISETP.GE.U32.AND UP2, UPT, UR4, -0xff, UPT ;  /* 0xffffff010400788c */ /* 0x000fc4000bf46070 */
[----:B------:R-:W-:Y:S02]  /*1990*/  USEL UR42, UR43, 0xd, UP0 ;  /* 0x0000000d2b2a7887 */ /* 0x000fe40008000000 */
[----:B------:R-:W-:Y:S02]  /*19a0*/  ULOP3.LUT UR44, UR5, 0x20, URZ, 0xe2, !UPT ;  /* 0x00000020052c7892 */ /* 0x000fe4000f8ee2ff */
[----:B------:R-:W-:Y:S02]  /*19b0*/  UIADD3 UR25, UPT, UPT, UR42, -0x1, URZ ;  /* 0xffffffff2a197890 */ /* 0x000fe4000fffe0ff */
[----:B------:R-:W-:Y:S02]  /*19c0*/  USEL UR26, UR34, 0x2, UP1 ;  /* 0x00000002221a7887 */ /* 0x000fe40008800000 */
[----:B------:R-:W-:Y:S02]  /*19d0*/  UIADD3 UR47, UPT, UPT, UR43, -UR42, URZ ;  /* 0x8000002a2b2f7290 */ /* 0x000fe4000fffe0ff */
[----:B------:R-:W-:Y:S01]  /*19e0*/  @UP2 UIADD3 UR25, UPT, UPT, UR42, URZ, URZ ;  /* 0x000000ff2a192290 */ /* 0x000fe2000fffe0ff */
[----:B------:R-:W-:-:S03]  /*19f0*/  UMOV UR5, URZ ;  /* 0x000000ff00057c82 */ /* 0x000fc60008000000 */
[----:B-1-34-:R-:W-:-:S12]  /*1a00*/  UIADD3 UR25, UPT, UPT, UR25, 0x1, URZ ;  /* 0x0000000119197890 */ /* 0x01afd8000fffe0ff */
.L_x_43:
[----:B------:R-:W-:Y:S01]  /*1a10*/  UISETP.NE.AND UP0, UPT, UR48, URZ, UPT ;  /* 0x000000ff3000728c */ /* 0x000fe2000bf05270 */
[----:B------:R-:W1:Y:S08]  /*1a20*/  S2UR UR48, SR_CgaCtaId ;  /* 0x00000000003079c3 */ /* 0x000e700000008800 */
[----:B------:R-:W-:Y:S05]  /*1a30*/  BRA.U UP0, `(.L_x_24) ;  /* 0x0000000100347547 */ /* 0x000fea000b800000 */
[----:B------:R-:W2:Y:S01]  /*1a40*/  S2R R0, SR_CgaCtaId ;  /* 0x0000000000007919 */ /* 0x000ea20000008800 */
[----:B------:R-:W-:-:S04]  /*1a50*/  MOV R2, 0x400 ;  /* 0x0000040000027802 */ /* 0x000fc80000000f00 */
[----:B--2---:R-:W-:Y:S02]  /*1a60*/  LEA R0, R0, R2, 0x18 ;  /* 0x0000000200007211 */ /* 0x004fe400078ec0ff */
[----:B------:R-:W-:-:S03]  /*1a70*/  SHF.L.U32 R2, R8, 0x1f, RZ ;  /* 0x0000001f08027819 */ /* 0x000fc600000006ff */
[----:B------:R-:W-:-:S04]  /*1a80*/  IMAD R0, R9, 0x8, R0 ;  /* 0x0000000809007824 */ /* 0x000fc800078e0200 */
[----:B------:R-:W2:Y:S02]  /*1a90*/  SYNCS.PHASECHK.TRANS64.TRYWAIT P0, [R0+URZ+0x160], R2 ;  /* 0x00016002000075a7 */ /* 0x000ea400080011ff */
[----:B--2---:R-:W-:Y:S05]  /*1aa0*/  @!P0 BRA `(.L_x_25) ;  /* 0x0000005400588947 */ /* 0x004fea0003800000 */
.L_x_112:
[----:B------:R-:W-:Y:S01]  /*1ab0*/  VIADD R9, R9, 0x1 ;  /* 0x0000000109097836 */ /* 0x000fe20000000000 */
[----:B------:R2:W-:Y:S04]  /*1ac0*/  SYNCS.ARRIVE.TRANS64.A1T0 RZ, [R0+URZ+0x150], RZ ;  /* 0x000150ff00ff79a7 */ /* 0x0005e800081000ff */
[----:B------:R-:W-:-:S04]  /*1ad0*/  ISETP.NE.AND P0, PT, R9, 0x2, PT ;  /* 0x000000020900780c */ /* 0x000fc80003f05270 */
[----:B------:R-:W-:Y:S02]  /*1ae0*/  SEL R9, R9, RZ, P0 ;  /* 0x000000ff09097207 */ /* 0x000fe40000000000 */
[----:B--2---:R-:W-:-:S04]  /*1af0*/  SEL R0, RZ, 0x1, P0 ;  /* 0x00000001ff007807 */ /* 0x004fc80000000000 */
[----:B------:R-:W-:-:S07]  /*1b00*/  LOP3.LUT R8, R8, R0, RZ, 0x3c, !PT ;  /* 0x0000000008087212 */ /* 0x000fce00078e3cff */
.L_x_24:
[----:B------:R-:W-:Y:S01]  /*1b10*/  UMOV UR6, 0x400 ;  /* 0x0000040000067882 */ /* 0x000fe20000000000 */
[----:B------:R-:W-:Y:S01]  /*1b20*/  SHF.L.U32 R0, R12, 0x1f, RZ ;  /* 0x0000001f0c007819 */ /* 0x000fe200000006ff */
[----:B-1----:R-:W-:Y:S02]  /*1b30*/  ULEA UR6, UR48, UR6, 0x18 ;  /* 0x0000000630067291 */ /* 0x002fe4000f8ec0ff */
[----:B------:R-:W-:Y:S02]  /*1b40*/  UISETP.GE.U32.AND UP0, UPT, UR50, 0xff, UPT ;  /* 0x000000ff3200788c */ /* 0x000fe4000bf06070 */
[----:B------:R-:W-:Y:S02]  /*1b50*/  ULEA UR4, UR5, UR6, 0x3 ;  /* 0x0000000605047291 */ /* 0x000fe4000f8e18ff */
[----:B------:R-:W-:Y:S02]  /*1b60*/  ULEA UR11, UR45, UR49, 0x1 ;  /* 0x000000312d0b7291 */ /* 0x000fe4000f8e08ff */
[----:B------:R-:W-:-:S02]  /*1b70*/  ULEA UR35, UR46, UR44, 0x6 ;  /* 0x0000002c2e237291 */ /* 0x000fc4000f8e30ff */
[----:B------:R-:W-:Y:S01]  /*1b80*/  USHF.L.U32 UR11, UR11, 0x5, URZ ;  /* 0x000000050b0b7899 */ /* 0x000fe200080006ff */
[----:B------:R-:W-:Y:S02]  /*1b90*/  UMOV UR13, URZ ;  /* 0x000000ff000d7c82 */ /* 0x000fe40008000000 */
[----:B------:R1:W2:Y:S01]  /*1ba0*/  SYNCS.PHASECHK.TRANS64.TRYWAIT P0, [UR4+0x68], R0 ;  /* 0x00006800ff0075a7 */ /* 0x0002a20008001104 */
[----:B------:R-:W-:Y:S08]  /*1bb0*/  BRA.U !UP0, `(.L_x_26) ;  /* 0x0000000108c47547 */ /* 0x000ff0000b800000 */
[----:B------:R-:W-:Y:S01]  /*1bc0*/  UMOV UR7, URZ ;  /* 0x000000ff00077c82 */ /* 0x000fe20008000000 */
[----:B------:R-:W-:-:S05]  /*1bd0*/  UMOV UR4, UR5 ;  /* 0x0000000500047c82 */ /* 0x000fca0008000000 */
.L_x_32:
[----:B------:R-:W-:Y:S01]  /*1be0*/  ULEA UR33, UR4, UR6, 0x3 ;  /* 0x0000000604217291 */ /* 0x000fe2000f8e18ff */
[----:B------:R-:W-:Y:S01]  /*1bf0*/  @!P3 MOV R2, 0x4000 ;  /* 0x000040000002b802 */ /* 0x000fe20000000f00 */
[----:B--2-4-:R-:W-:Y:S10]  /*1c00*/  @P0 BRA `(.L_x_27) ;  /* 0x00000000000c0947 */ /* 0x014ff40003800000 */
[----:B------:R-:W-:-:S04]  /*1c10*/  SHF.L.U32 R3, R12, 0x1f, RZ ;  /* 0x0000001f0c037819 */ /* 0x000fc800000006ff */
[----:B------:R-:W2:Y:S02]  /*1c20*/  SYNCS.PHASECHK.TRANS64.TRYWAIT P0, [UR33+0x68], R3 ;  /* 0x00006803ff0075a7 */ /* 0x000ea40008001121 */
[----:B--2---:R-:W-:Y:S05]  /*1c30*/  @!P0 BRA `(.L_x_28) ;  /* 0x0000005400088947 */ /* 0x004fea0003800000 */
.L_x_27:
[----:B------:R2:W-:Y:S01]  /*1c40*/  @!P3 SYNCS.ARRIVE.TRANS64 RZ, [UR33], R2 ;  /* 0x00000002ffffb9a7 */ /* 0x0005e20008000021 */
[----:B------:R-:W-:-:S04]  /*1c50*/  ULOP3.LUT UR5, UR26, 0x2, URZ, 0xfc, !UPT ;  /* 0x000000021a057892 */ /* 0x000fc8000f8efcff */
[----:B------:R-:W-:-:S09]  /*1c60*/  UISETP.NE.AND UP0, UPT, UR5, 0x2, UPT ;  /* 0x000000020500788c */ /* 0x000fd2000bf05270 */
[----:B------:R-:W-:Y:S05]  /*1c70*/  BRA.U UP0, `(.L_x_29) ;  /* 0x0000000100047547 */ /* 0x000fea000b800000 */
[----:B------:R-:W-:Y:S05]  /*1c80*/  BPT.TRAP 0x1 ;  /* 0x000000040000795c */ /* 0x000fea0000300000 */
.L_x_29:
[----:B------:R-:W-:Y:S04]  /*1c90*/  BSSY.RECONVERGENT B0, `(.L_x_30) ;  /* 0x0000003000007945 */ /* 0x000fe80003800200 */
[----:B------:R-:W-:Y:S05]  /*1ca0*/  @P2 BRA `(.L_x_31) ;  /* 0x0000000000042947 */ /* 0x000fea0003800000 */
[----:B------:R-:W-:Y:S05]  /*1cb0*/  BPT.TRAP 0x1 ;  /* 0x000000040000795c */ /* 0x000fea0000300000 */
.L_x_31:
[----:B------:R-:W-:Y:S05]  /*1cc0*/  BSYNC.RECONVERGENT B0 ;  /* 0x0000000000007941 */ /* 0x000fea0003800200 */
.L_x_30:
[----:B------:R-:W-:Y:S02]  /*1cd0*/  UIADD3 UR5, UPT, UPT, UR4, 0x1, URZ ;  /* 0x0000000104057890 */ /* 0x000fe4000fffe0ff */
[----:B------:R-:W-:Y:S02]  /*1ce0*/  USHF.L.U32 UR4, UR4, 0xd, URZ ;  /* 0x0000000d04047899 */ /* 0x000fe400080006ff */
[----:B------:R-:W-:Y:S02]  /*1cf0*/  UISETP.NE.AND UP0, UPT, UR5, 0xd, UPT ;  /* 0x0000000d0500788c */ /* 0x000fe4000bf05270 */
[----:B------:R-:W-:Y:S02]  /*1d00*/  USHF.L.U32 UR34, UR7, 0x7, URZ ;  /* 0x0000000707227899 */ /* 0x000fe400080006ff */
[----:B------:R-:W-:Y:S02]  /*1d10*/  USEL UR9, URZ, 0x1, UP0 ;  /* 0x00000001ff097887 */ /* 0x000fe40008000000 */
[----:B------:R-:W-:-:S02]  /*1d20*/  USEL UR5, UR5, URZ, UP0 ;  /* 0x000000ff05057287 */ /* 0x000fc40008000000 */
[----:B------:R-:W-:Y:S02]  /*1d30*/  UIADD3 UR14, UP0, UPT, UR30, 0x180, URZ ;  /* 0x000001801e0e7890 */ /* 0x000fe4000ff1e0ff */
[----:B------:R-:W-:Y:S01]  /*1d40*/  ULEA UR8, UR5, UR6, 0x3 ;  /* 0x0000000605087291 */ /* 0x000fe2000f8e18ff */
[----:B------:R-:W-:Y:S01]  /*1d50*/  LOP3.LUT R12, R12, UR9, RZ, 0x3c, !PT ;  /* 0x000000090c0c7c12 */ /* 0x000fe2000f8e3cff */
[----:B------:R-:W-:Y:S02]  /*1d60*/  UIADD3 UR7, UPT, UPT, UR7, 0x1, URZ ;  /* 0x0000000107077890 */ /* 0x000fe4000fffe0ff */
[----:B------:R-:W-:Y:S01]  /*1d70*/  UIADD3 UR16, UP1, UPT, UR30, 0x80, URZ ;  /* 0x000000801e107890 */ /* 0x000fe2000ff3e0ff */
[----:B-1----:R-:W-:Y:S01]  /*1d80*/  SHF.L.U32 R0, R12, 0x1f, RZ ;  /* 0x0000001f0c007819 */ /* 0x002fe200000006ff */
[----:B------:R-:W-:Y:S02]  /*1d90*/  ULOP3.LUT UR32, UR28, UR4, URZ, 0xfc, !UPT ;  /* 0x000000041c207292 */ /* 0x000fe4000f8efcff */
[----:B------:R-:W-:Y:S01]  /*1da0*/  UIADD3.X UR15, UPT, UPT, URZ, UR31, URZ, UP0, !UPT ;  /* 0x0000001fff0f7290 */ /* 0x000fe200087fe4ff */
[----:B------:R3:W4:Y:S01]  /*1db0*/  SYNCS.PHASECHK.TRANS64.TRYWAIT P0, [UR8+0x68], R0 ;  /* 0x00006800ff0075a7 */ /* 0x0007220008001108 */
[----:B------:R-:W-:-:S02]  /*1dc0*/  ULOP3.LUT UR8, UR27, UR4, URZ, 0xfc, !UPT ;  /* 0x000000041b087292 */ /* 0x000fc4000f8efcff */
[----:B------:R-:W-:Y:S02]  /*1dd0*/  UISETP.NE.AND UP0, UPT, UR7, UR25, UPT ;  /* 0x000000190700728c */ /* 0x000fe4000bf05270 */
[----:B------:R-:W-:Y:S02]  /*1de0*/  UIADD3.X UR17, UPT, UPT, URZ, UR31, URZ, UP1, !UPT ;  /* 0x0000001fff117290 */ /* 0x000fe40008ffe4ff */
[----:B------:R-:W-:Y:S02]  /*1df0*/  UIADD3 UR32, UPT, UPT, UR6, 0x2400, UR32 ;  /* 0x0000240006207890 */ /* 0x000fe4000fffe020 */
[----:B------:R-:W-:Y:S02]  /*1e00*/  UPRMT UR13, URZ, 0x5410, UR24 ;  /* 0x00005410ff0d7896 */ /* 0x000fe40008000018 */
[----:B------:R-:W-:Y:S02]  /*1e10*/  UIADD3 UR8, UPT, UPT, UR6, 0x1c400, UR8 ;  /* 0x0001c40006087890 */ /* 0x000fe4000fffe008 */
[----:B------:R-:W-:Y:S01]  /*1e20*/  UPRMT UR4, URZ, 0x5410, UR21 ;  /* 0x00005410ff047896 */ /* 0x000fe20008000015 */
[----:B------:R-:W-:Y:S01]  /*1e30*/  UMOV UR18, 0x0 ;  /* 0x0000000000127882 */ /* 0x000fe20000000000 */
[----:B------:R-:W-:Y:S01]  /*1e40*/  UMOV UR19, 0x10000000 ;  /* 0x1000000000137882 */ /* 0x000fe20000000000 */
[----:B------:R-:W-:Y:S01]  /*1e50*/  UMOV UR12, UR36 ;  /* 0x00000024000c7c82 */ /* 0x000fe20008000000 */
[----:B------:R-:W-:Y:S01]  /*1e60*/  UMOV UR9, UR33 ;  /* 0x0000002100097c82 */ /* 0x000fe20008000000 */
[----:B------:R-:W-:Y:S01]  /*1e70*/  UMOV UR10, UR34 ;  /* 0x00000022000a7c82 */ /* 0x000fe20008000000 */
[----:B------:R1:W-:Y:S03]  /*1e80*/  UTMALDG.3D.MULTICAST [UR32], [UR16], UR13, desc[UR18] ;  /* 0x00001220100073b4 */ /* 0x0003e6000801180d */
[----:B------:R2:W-:Y:S01]  /*1e90*/  UTMALDG.3D.MULTICAST [UR8], [UR14], UR4, desc[UR18] ;  /* 0x000012080e0073b4 */ /* 0x0005e20008011804 */
[----:B-1----:R-:W-:Y:S01]  /*1ea0*/  UMOV UR13, UR25 ;  /* 0x00000019000d7c82 */ /* 0x002fe20008000000 */
[----:B--2---:R-:W-:Y:S01]  /*1eb0*/  UMOV UR4, UR5 ;  /* 0x0000000500047c82 */ /* 0x004fe20008000000 */
[----:B---3--:R-:W-:Y:S05]  /*1ec0*/  BRA.U UP0, `(.L_x_32) ;  /* 0xfffffffd00447547 */ /* 0x008fea000b83ffff */
.L_x_26:
[----:B------:R-:W-:Y:S01]  /*1ed0*/  ULEA UR4, UR5, UR6, 0x3 ;  /* 0x0000000605047291 */ /* 0x000fe2000f8e18ff */
[----:B-1----:R-:W-:Y:S01]  /*1ee0*/  SHF.L.U32 R0, R12, 0x1f, RZ ;  /* 0x0000001f0c007819 */ /* 0x002fe200000006ff */
[----:B------:R-:W-:Y:S01]  /*1ef0*/  @!P1 SYNCS.ARRIVE.TRANS64.A1T0 RZ, [UR6+0xe8], RZ ;  /* 0x0000e8ffffff99a7 */ /* 0x000fe20008100006 */
[----:B------:R-:W-:-:S06]  /*1f00*/  UISETP.GT.AND UP0, UPT, UR43, UR42, UPT ;  /* 0x0000002a2b00728c */ /* 0x000fcc000bf04270 */
[----:B--2-4-:R1:W2:Y:S03]  /*1f10*/  SYNCS.PHASECHK.TRANS64.TRYWAIT P0, [UR4+0x68], R0 ;  /* 0x00006800ff0075a7 */ /* 0x0142a60008001104 */
[----:B------:R-:W-:Y:S05]  /*1f20*/  BRA.U !UP0, `(.L_x_33) ;  /* 0x0000000108c87547 */ /* 0x000fea000b800000 */
[----:B------:R-:W-:Y:S01]  /*1f30*/  UIADD3 UR29, UPT, UPT, UR47, UR13, URZ ;  /* 0x0000000d2f1d7290 */ /* 0x000fe2000fffe0ff */
[----:B------:R-:W-:-:S11]  /*1f40*/  UMOV UR4, UR5 ;  /* 0x0000000500047c82 */ /* 0x000fd60008000000 */
.L_x_39:
[----:B------:R-:W-:Y:S01]  /*1f50*/  ULEA UR17, UR4, UR6, 0x3 ;  /* 0x0000000604117291 */ /* 0x000fe2000f8e18ff */
[----:B--2---:R-:W-:Y:S01]  /*1f60*/  @!P3 MOV R2, 0x4000 ;  /* 0x000040000002b802 */ /* 0x004fe20000000f00 */
[----:B--2-4-:R-:W-:Y:S10]  /*1f70*/  @P0 BRA `(.L_x_34) ;  /* 0x00000000000c0947 */ /* 0x014ff40003800000 */
[----:B------:R-:W-:-:S04]  /*1f80*/  SHF.L.U32 R3, R12, 0x1f, RZ ;  /* 0x0000001f0c037819 */ /* 0x000fc800000006ff */
[----:B------:R-:W2:Y:S02]  /*1f90*/  SYNCS.PHASECHK.TRANS64.TRYWAIT P0, [UR17+0x68], R3 ;  /* 0x00006803ff0075a7 */ /* 0x000ea40008001111 */
[----:B--2---:R-:W-:Y:S05]  /*1fa0*/  @!P0 BRA `(.L_x_35) ;  /* 0x0000005000448947 */ /* 0x004fea0003800000 */
.L_x_34:
[----:B------:R2:W-:Y:S01]  /*1fb0*/  @!P3 SYNCS.ARRIVE.TRANS64 RZ, [UR17], R2 ;  /* 0x00000002ffffb9a7 */ /* 0x0005e20008000011 */
[----:B------:R-:W-:-:S04]  /*1fc0*/  ULOP3.LUT UR5, UR26, 0x2, URZ, 0xfc, !UPT ;  /* 0x000000021a057892 */ /* 0x000fc8000f8efcff */
[----:B------:R-:W-:-:S09]  /*1fd0*/  UISETP.NE.AND UP0, UPT, UR5, 0x2, UPT ;  /* 0x000000020500788c */ /* 0x000fd2000bf05270 */
[----:B------:R-:W-:Y:S05]  /*1fe0*/  BRA.U UP0, `(.L_x_36) ;  /* 0x0000000100047547 */ /* 0x000fea000b800000 */
[----:B------:R-:W-:Y:S05]  /*1ff0*/  BPT.TRAP 0x1 ;  /* 0x000000040000795c */ /* 0x000fea0000300000 */
.L_x_36:
[----:B------:R-:W-:Y:S04]  /*2000*/  BSSY.RECONVERGENT B0, `(.L_x_37) ;  /* 0x0000003000007945 */ /* 0x000fe80003800200 */
[----:B------:R-:W-:Y:S05]  /*2010*/  @P2 BRA `(.L_x_38) ;  /* 0x0000000000042947 */ /* 0x000fea0003800000 */
[----:B------:R-:W-:Y:S05]  /*2020*/  BPT.TRAP 0x1 ;  /* 0x000000040000795c */ /* 0x000fea0000300000 */
.L_x_38:
[----:B------:R-:W-:Y:S05]  /*2030*/  BSYNC.RECONVERGENT B0 ;  /* 0x0000000000007941 */ /* 0x000fea0003800200 */
.L_x_37:
        /* <DEDUP_REMOVED lines=17> */
[----:B------:R-:W-:Y:S02]  /*2150*/  UIADD3 UR16, UPT, UPT, UR6, 0x2400, UR16 ;  /* 0x0000240006107890 */ /* 0x000fe4000fffe010 */
[----:B------:R-:W-:Y:S02]  /*2160*/  UIADD3.X UR15, UPT, UPT, URZ, UR31, URZ, UP1, !UPT ;  /* 0x0000001fff0f7290 */ /* 0x000fe40008ffe4ff */
        /* <DEDUP_REMOVED lines=8> */
[----:B------:R-:W-:Y:S01]  /*21f0*/  UMOV UR9, UR17 ;  /* 0x0000001100097c82 */ /* 0x000fe20008000000 */
[----:B------:R-:W-:Y:S01]  /*2200*/  UMOV UR10, UR18 ;  /* 0x00000012000a7c82 */ /* 0x000fe20008000000 */
[----:B------:R-:W-:Y:S01]  /*2210*/  UTMALDG.3D.MULTICAST [UR16], [UR14], UR7, desc[UR32] ;  /* 0x000020100e0073b4 */ /* 0x000fe20008011807 */
[----:B------:R1:W-:Y:S02]  /*2220*/  UTMALDG.3D.MULTICAST [UR8], [UR22], UR4, desc[UR32] ;  /* 0x00002008160073b4 */ /* 0x0003e40008011804 */
[----:B-1----:R-:W-:Y:S01]  /*2230*/  UMOV UR4, UR5 ;  /* 0x0000000500047c82 */ /* 0x002fe20008000000 */
[----:B---3--:R-:W-:Y:S05]  /*2240*/  BRA.U UP0, `(.L_x_39) ;  /* 0xfffffffd00407547 */ /* 0x008fea000b83ffff */
.L_x_33:
[C---:B------:R-:W-:Y:S01]  /*2250*/  LEA R3, R11.reuse, UR6, 0x3 ;  /* 0x000000060b037c11 */ /* 0x040fe2000f8e18ff */
[----:B------:R-:W-:Y:S01]  /*2260*/  NOP ;  /* 0x0000000000007918 */ /* 0x000fe20000000000 */
[----:B-1----:R-:W-:Y:S02]  /*2270*/  SHF.L.U32 R0, R10, 0x1f, RZ ;  /* 0x0000001f0a007819 */ /* 0x002fe400000006ff */
[----:B------:R-:W-:Y:S02]  /*2280*/  LEA R4, R11, UR6, 0x4 ;  /* 0x000000060b047c11 */ /* 0x000fe4000f8e20ff */
[----:B--2-4-:R-:W1:Y:S02]  /*2290*/  SYNCS.PHASECHK.TRANS64.TRYWAIT P0, [R3+URZ+0xf0], R0 ;  /* 0x0000f000030075a7 */ /* 0x014e6400080011ff */
[----:B-1----:R-:W-:Y:S05]  /*22a0*/  @!P0 BRA `(.L_x_40) ;  /* 0x0000004c009c8947 */ /* 0x002fea0003800000 */
.L_x_115:
[----:B------:R-:W2:Y:S01]  /*22b0*/  LDS.128 R4, [R4+0x180] ;  /* 0x0001800004047984 */ /* 0x000ea20000000c00 */
[----:B------:R-:W-:Y:S01]  /*22c0*/  UISETP.GE.AND UP0, UPT, UR40, 0x1, UPT ;  /* 0x000000012800788c */ /* 0x000fe2000bf06270 */
[----:B------:R-:W-:Y:S01]  /*22d0*/  @!PT LDS RZ, [RZ] ;  /* 0x00000000fffff984 */ /* 0x000fe20000000800 */
[----:B------:R-:W-:Y:S01]  /*22e0*/  @!PT LDS RZ, [RZ] ;  /* 0x00000000fffff984 */ /* 0x000fe20000000800 */
[----:B------:R-:W-:Y:S01]  /*22f0*/  @!PT LDS RZ, [RZ] ;  /* 0x00000000fffff984 */ /* 0x000fe20000000800 */
[----:B------:R-:W-:Y:S01]  /*2300*/  @!PT LDS RZ, [RZ] ;  /* 0x00000000fffff984 */ /* 0x000fe20000000800 */
[----:B------:R3:W-:Y:S06]  /*2310*/  MEMBAR.ALL.CTA ;  /* 0x0000000000007992 */ /* 0x0007ec0000008000 */
[----:B---3--:R-:W3:Y:S01]  /*2320*/  FENCE.VIEW.ASYNC.S ;  /* 0x00000000000073c6 */ /* 0x008ee20000000000 */
[----:B--2---:R-:W-:-:S13]  /*2330*/  LOP3.LUT P0, RZ, R6, 0x1, RZ, 0xc0, !PT ;  /* 0x0000000106ff7812 */ /* 0x004fda000780c0ff */
[----:B---3--:R-:W-:Y:S01]  /*2340*/  VOTEU.ANY UP1, P0 ;  /* 0x0000000000ff7886 */ /* 0x008fe20000020100 */
[----:B------:R-:W-:-:S13]  /*2350*/  PLOP3.LUT P0, PT, PT, PT, UP1, 0x80, 0x8 ;  /* 0x000000000008781c */ /* 0x000fda0003f0f018 */
[----:B-1----:R-:W-:Y:S02]  /*2360*/  @P0 LOP3.LUT R0, R5, 0xffff, RZ, 0xc0, !PT ;  /* 0x0000ffff05000812 */ /* 0x002fe400078ec0ff */
[----:B------:R-:W-:Y:S02]  /*2370*/  @P0 MOV R2, R4 ;  /* 0x0000000400020202 */ /* 0x000fe40000000f00 */
[----:B------:R-:W-:Y:S01]  /*2380*/  @P0 R2UR UR7, R0 ;  /* 0x00000000000702ca */ /* 0x000fe200000e0000 */
[----:B------:R-:W-:Y:S01]  /*2390*/  VIADD R0, R3, 0x100 ;  /* 0x0000010003007836 */ /* 0x000fe20000000000 */
[----:B------:R-:W-:Y:S02]  /*23a0*/  @P0 SHF.R.U32.HI R4, RZ, 0x10, R5 ;  /* 0x00000010ff040819 */ /* 0x000fe40000011605 */
[----:B------:R-:W-:Y:S02]  /*23b0*/  @P0 R2UR UR8, R2 ;  /* 0x00000000020802ca */ /* 0x000fe400000e0000 */
[----:B------:R-:W-:-:S02]  /*23c0*/  PRMT R0, RZ, 0x654, R0 ;  /* 0x00000654ff007816 */ /* 0x000fc40000000000 */
[----:B------:R-:W-:Y:S02]  /*23d0*/  @P0 R2UR UR4, R4 ;  /* 0x00000000040402ca */ /* 0x000fe400000e0000 */
[----:B------:R1:W-:Y:S03]  /*23e0*/  SYNCS.ARRIVE.TRANS64.RED.A1T0 RZ, [R0+URZ], RZ ;  /* 0x000000ff00ff79a7 */ /* 0x0003e600081004ff */
[----:B------:R-:W-:-:S04]  /*23f0*/  @UP1 UMOV UR37, UR7 ;  /* 0x0000000700251c82 */ /* 0x000fc80008000000 */
[----:B------:R-:W-:-:S04]  /*2400*/  @UP1 UMOV UR38, UR8 ;  /* 0x0000000800261c82 */ /* 0x000fc80008000000 */
[----:B------:R-:W-:Y:S01]  /*2410*/  @UP1 UMOV UR36, UR4 ;  /* 0x0000000400241c82 */ /* 0x000fe20008000000 */
[----:B------:R-:W-:Y:S05]  /*2420*/  BRA.U !UP0, `(.L_x_41) ;  /* 0x0000000108d47547 */ /* 0x000fea000b800000 */
[----:B------:R-:W2:Y:S01]  /*2430*/  LDCU.128 UR12, c[0x0][0xb10] ;  /* 0x00016200ff0c77ac */ /* 0x000ea20008000c00 */
[----:B------:R-:W3:Y:S01]  /*2440*/  LDCU UR29, c[0x0][0xb20] ;  /* 0x00016400ff1d77ac */ /* 0x000ee20008000800 */
[----:B------:R-:W4:Y:S01]  /*2450*/  LDCU UR20, c[0x0][0xb0c] ;  /* 0x00016180ff1477ac */ /* 0x000f220008000800 */
[----:B------:R-:W1:Y:S01]  /*2460*/  LDCU.64 UR10, c[0x0][0xb28] ;  /* 0x00016500ff0a77ac */ /* 0x000e620008000a00 */
[----:B------:R-:W-:Y:S02]  /*2470*/  UISETP.NE.AND UP3, UPT, UR40, 0x1, UPT ;  /* 0x000000012800788c */ /* 0x000fe4000bf65270 */
[----:B--2---:R-:W-:Y:S02]  /*2480*/  UIMAD.WIDE.U32 UR16, UR39, UR15, URZ ;  /* 0x0000000f271072a5 */ /* 0x004fe4000f8e00ff */
[----:B------:R-:W-:Y:S02]  /*2490*/  UIMAD.WIDE.U32 UR8, UR41, UR12, URZ ;  /* 0x0000000c290872a5 */ /* 0x000fe4000f8e00ff */
[----:B------:R-:W-:-:S02]  /*24a0*/  UISETP.NE.AND UP0, UPT, UR14, 0x1, UPT ;  /* 0x000000010e00788c */ /* 0x000fc4000bf05270 */
[----:B------:R-:W-:Y:S01]  /*24b0*/  UIMAD.WIDE.U32 UR22, UR37, UR15, URZ ;  /* 0x0000000f251672a5 */ /* 0x000fe2000f8e00ff */
[----:B------:R-:W-:Y:S02]  /*24c0*/  UMOV UR16, UR17 ;  /* 0x0000001100107c82 */ /* 0x000fe40008000000 */
[----:B------:R-:W-:Y:S01]  /*24d0*/  UMOV UR8, UR9 ;  /* 0x0000000900087c82 */ /* 0x000fe20008000000 */
[----:B---3--:R-:W-:Y:S02]  /*24e0*/  USHF.R.U32.HI UR16, URZ, UR29, UR16 ;  /* 0x0000001dff107299 */ /* 0x008fe40008011610 */
[----:B----4-:R-:W-:Y:S02]  /*24f0*/  UISETP.NE.AND UP2, UPT, UR20, 0x1, UPT ;  /* 0x000000011400788c */ /* 0x010fe4000bf45270 */
[----:B------:R-:W-:Y:S02]  /*2500*/  USHF.R.U32.HI UR8, URZ, UR13, UR8 ;  /* 0x0000000dff087299 */ /* 0x000fe40008011608 */
[----:B------:R-:W-:-:S02]  /*2510*/  USEL UR7, UR39, UR16, !UP0 ;  /* 0x0000001027077287 */ /* 0x000fc4000c000000 */
[----:B------:R-:W-:Y:S02]  /*2520*/  USEL UR8, UR41, UR8, !UP2 ;  /* 0x0000000829087287 */ /* 0x000fe4000d000000 */
[----:B-1----:R-:W-:Y:S01]  /*2530*/  UIMAD.WIDE.U32 UR16, UR7, UR10, URZ ;  /* 0x0000000a071072a5 */ /* 0x002fe2000f8e00ff */
[----:B------:R-:W-:Y:S01]  /*2540*/  UMOV UR4, UR23 ;  /* 0x0000001700047c82 */ /* 0x000fe20008000000 */
[----:B------:R-:W-:Y:S02]  /*2550*/  UIMAD.WIDE.U32 UR18, UR38, UR12, URZ ;  /* 0x0000000c261272a5 */ /* 0x000fe4000f8e00ff */
[----:B------:R-:W-:-:S03]  /*2560*/  UIMAD.WIDE.U32 UR22, UR8, UR10, URZ ;  /* 0x0000000a081672a5 */ /* 0x000fc6000f8e00ff */
[----:B------:R-:W-:Y:S01]  /*2570*/  UMOV UR16, UR17 ;  /* 0x0000001100107c82 */ /* 0x000fe20008000000 */
[----:B------:R-:W-:Y:S02]  /*2580*/  USHF.R.U32.HI UR4, URZ, UR29, UR4 ;  /* 0x0000001dff047299 */ /* 0x000fe40008011604 */
[----:B------:R-:W-:Y:S01]  /*2590*/  @UP3 USHF.R.U32.HI UR7, URZ, UR11, UR16 ;  /* 0x0000000bff073299 */ /* 0x000fe20008011610 */
[----:B------:R-:W-:Y:S01]  /*25a0*/  UMOV UR18, UR19 ;  /* 0x0000001300127c82 */ /* 0x000fe20008000000 */
[----:B------:R-:W-:Y:S01]  /*25b0*/  UMOV UR22, UR23 ;  /* 0x0000001700167c82 */ /* 0x000fe20008000000 */
[----:B------:R-:W-:Y:S02]  /*25c0*/  USHF.R.U32.HI UR13, URZ, UR13, UR18 ;  /* 0x0000000dff0d7299 */ /* 0x000fe40008011612 */
[----:B------:R-:W-:Y:S02]  /*25d0*/  USEL UR4, UR37, UR4, !UP0 ;  /* 0x0000000425047287 */ /* 0x000fe4000c000000 */
[----:B------:R-:W-:-:S02]  /*25e0*/  @UP3 USHF.R.U32.HI UR8, URZ, UR11, UR22 ;  /* 0x0000000bff083299 */ /* 0x000fc40008011616 */
[----:B------:R-:W-:Y:S02]  /*25f0*/  UIMAD UR9, UR40, UR7, URZ ;  /* 0x00000007280972a4 */ /* 0x000fe4000f8e02ff */
[----:B------:R-:W-:Y:S02]  /*2600*/  USEL UR7, UR38, UR13, !UP2 ;  /* 0x0000000d26077287 */ /* 0x000fe4000d000000 */
[----:B------:R-:W-:Y:S02]  /*2610*/  UIMAD UR12, UR40, UR8, URZ ;  /* 0x00000008280c72a4 */ /* 0x000fe4000f8e02ff */
[----:B------:R-:W-:Y:S02]  /*2620*/  UISETP.GE.AND UP0, UPT, UR4, UR9, UPT ;  /* 0x000000090400728c */ /* 0x000fe4000bf06270 */
[----:B------:R-:W-:Y:S02]  /*2630*/  UIMAD.WIDE.U32 UR16, UR4, UR10, URZ ;  /* 0x0000000a041072a5 */ /* 0x000fe4000f8e00ff */
[----:B------:R-:W-:-:S02]  /*2640*/  UISETP.GE.OR UP0, UPT, UR7, UR12, UP0 ;  /* 0x0000000c0700728c */ /* 0x000fc40008706670 */
        /* <DEDUP_REMOVED lines=19> */
.L_x_41:
[----:B------:R-:W2:Y:S02]  /*2780*/  LDCU UR4, c[0x0][0xb30] ;  /* 0x00016600ff0477ac */ /* 0x000ea40008000800 */
[----:B--2---:R-:W-:-:S09]  /*2790*/  UISETP.NE.AND UP0, UPT, UR4, 0x1, UPT ;  /* 0x000000010400788c */ /* 0x004fd2000bf05270 */
[----:B------:R-:W-:Y:S05]  /*27a0*/  BRA.U UP0, `(.L_x_42) ;  /* 0x0000000100447547 */ /* 0x000fea000b800000 */
        /* <DEDUP_REMOVED lines=17> */
.L_x_42:
[----:B------:R-:W-:Y:S01]  /*28c0*/  VIADD R11, R11, 0x1 ;  /* 0x000000010b0b7836 */ /* 0x000fe20000000000 */
[----:B------:R-:W-:Y:S01]  /*28d0*/  PLOP3.LUT P1, PT, PT, PT, PT, 0x80, 0x8 ;  /* 0x000000000008781c */ /* 0x000fe20003f2f070 */
[----:B------:R-:W-:Y:S02]  /*28e0*/  UIADD3 UR46, UPT, UPT, UR38, UR57, URZ ;  /* 0x00000039262e7290 */ /* 0x000fe4000fffe0ff */
[----:B------:R-:W-:Y:S01]  /*28f0*/  UIADD3 UR45, UPT, UPT, UR37, UR60, URZ ;  /* 0x0000003c252d7290 */ /* 0x000fe2000fffe0ff */
[----:B------:R-:W-:-:S04]  /*2900*/  ISETP.NE.AND P0, PT, R11, 0x2, PT ;  /* 0x000000020b00780c */ /* 0x000fc80003f05270 */
[----:B-1----:R-:W-:Y:S02]  /*2910*/  SEL R0, RZ, 0x1, P0 ;  /* 0x00000001ff007807 */ /* 0x002fe40000000000 */
[----:B------:R-:W-:Y:S02]  /*2920*/  SEL R11, R11, RZ, P0 ;  /* 0x000000ff0b0b7207 */ /* 0x000fe40000000000 */
[----:B------:R-:W-:Y:S01]  /*2930*/  LOP3.LUT R10, R10, R0, RZ, 0x3c, !PT ;  /* 0x000000000a0a7212 */ /* 0x000fe200078e3cff */
[----:B------:R-:W-:Y:S06]  /*2940*/  BRA.U UP1, `(.L_x_43) ;  /* 0xfffffff101307547 */ /* 0x000fec000b83ffff */
[----:B------:R-:W-:Y:S01]  /*2950*/  UIADD3 UR7, UPT, UPT, UR6, 0x68, URZ ;  /* 0x0000006806077890 */ /* 0x000fe2000fffe0ff */
[----:B------:R-:W-:-:S03]  /*2960*/  SHF.L.U32 R2, R12, 0x1f, RZ ;  /* 0x0000001f0c027819 */ /* 0x000fc600000006ff */
[----:B------:R-:W-:-:S09]  /*2970*/  ULEA UR4, UR5, UR7, 0x3 ;  /* 0x0000000705047291 */ /* 0x000fd2000f8e18ff */
[----:B------:R-:W1:Y:S02]  /*2980*/  SYNCS.PHASECHK.TRANS64.TRYWAIT P0, [UR4], R2 ;  /* 0x00000002ff0075a7 */ /* 0x000e640008001104 */
[----:B-1----:R-:W-:Y:S05]  /*2990*/  @!P0 BRA `(.L_x_44) ;  /* 0x0000004400f48947 */ /* 0x002fea0003800000 */
.L_x_117:
[----:B------:R-:W-:-:S04]  /*29a0*/  UIADD3 UR4, UPT, UPT, UR5, 0x1, URZ ;  /* 0x0000000105047890 */ /* 0x000fc8000fffe0ff */
[----:B------:R-:W-:-:S04]  /*29b0*/  UISETP.NE.AND UP0, UPT, UR4, 0xd, UPT ;  /* 0x0000000d0400788c */ /* 0x000fc8000bf05270 */
[----:B------:R-:W-:Y:S02]  /*29c0*/  USEL UR6, URZ, 0x1, UP0 ;  /* 0x00000001ff067887 */ /* 0x000fe40008000000 */
[----:B------:R-:W-:-:S04]  /*29d0*/  USEL UR4, UR4, URZ, UP0 ;  /* 0x000000ff04047287 */ /* 0x000fc80008000000 */
[----:B------:R-:W-:Y:S01]  /*29e0*/  ULEA UR5, UR4, UR7, 0x3 ;  /* 0x0000000704057291 */ /* 0x000fe2000f8e18ff */
[----:B-1----:R-:W-:-:S04]  /*29f0*/  LOP3.LUT R2, R12, UR6, RZ, 0x3c, !PT ;  /* 0x000000060c027c12 */ /* 0x002fc8000f8e3cff */
[----:B------:R-:W-:-:S04]  /*2a00*/  SHF.L.U32 R3, R2, 0x1f, RZ ;  /* 0x0000001f02037819 */ /* 0x000fc800000006ff */
[----:B------:R-:W1:Y:S02]  /*2a10*/  SYNCS.PHASECHK.TRANS64.TRYWAIT P0, [UR5], R3 ;  /* 0x00000003ff0075a7 */ /* 0x000e640008001105 */
[----:B-1----:R-:W-:Y:S05]  /*2a20*/  @!P0 BRA `(.L_x_45) ;  /* 0x0000004400e88947 */ /* 0x002fea0003800000 */
.L_x_119:
[----:B------:R-:W-:-:S04]  /*2a30*/  UIADD3 UR4, UPT, UPT, UR4, 0x1, URZ ;  /* 0x0000000104047890 */ /* 0x000fc8000fffe0ff */
[----:B------:R-:W-:-:S04]  /*2a40*/  UISETP.NE.AND UP0, UPT, UR4, 0xd, UPT ;  /* 0x0000000d0400788c */ /* 0x000fc8000bf05270 */
[----:B------:R-:W-:Y:S02]  /*2a50*/  USEL UR6, URZ, 0x1, UP0 ;  /* 0x00000001ff067887 */ /* 0x000fe40008000000 */
[----:B------:R-:W-:-:S04]  /*2a60*/  USEL UR4, UR4, URZ, UP0 ;  /* 0x000000ff04047287 */ /* 0x000fc80008000000 */
[----:B------:R-:W-:Y:S01]  /*2a70*/  ULEA UR5, UR4, UR7, 0x3 ;  /* 0x0000000704057291 */ /* 0x000fe2000f8e18ff */
[----:B------:R-:W-:-:S04]  /*2a80*/  LOP3.LUT R2, R2, UR6, RZ, 0x3c, !PT ;  /* 0x0000000602027c12 */ /* 0x000fc8000f8e3cff */
[----:B-1----:R-:W-:-:S04]  /*2a90*/  SHF.L.U32 R3, R2, 0x1f, RZ ;  /* 0x0000001f02037819 */ /* 0x002fc800000006ff */
[----:B------:R-:W1:Y:S02]  /*2aa0*/  SYNCS.PHASECHK.TRANS64.TRYWAIT P0, [UR5], R3 ;  /* 0x00000003ff0075a7 */ /* 0x000e640008001105 */
[----:B-1----:R-:W-:Y:S05]  /*2ab0*/  @!P0 BRA `(.L_x_46) ;  /* 0x0000004400dc8947 */ /* 0x002fea0003800000 */
.L_x_121:
        /* <DEDUP_REMOVED lines=9> */
.L_x_123:
        /* <DEDUP_REMOVED lines=9> */
.L_x_125:
        /* <DEDUP_REMOVED lines=9> */
.L_x_127:
        /* <DEDUP_REMOVED lines=9> */
.L_x_129:
        /* <DEDUP_REMOVED lines=9> */
.L_x_131:
        /* <DEDUP_REMOVED lines=9> */
.L_x_133:
        /* <DEDUP_REMOVED lines=9> */
.L_x_135:
        /* <DEDUP_REMOVED lines=9> */
.L_x_137:
        /* <DEDUP_REMOVED lines=9> */
.L_x_139:
[----:B------:R-:W-:-:S04]  /*2fd0*/  UIADD3 UR4, UPT, UPT, UR4, 0x1, URZ ;  /* 0x0000000104047890 */ /* 0x000fc8000fffe0ff */
[----:B------:R-:W-:-:S04]  /*2fe0*/  UISETP.NE.AND UP0, UPT, UR4, 0xd, UPT ;  /* 0x0000000d0400788c */ /* 0x000fc8000bf05270 */
[----:B------:R-:W-:Y:S02]  /*2ff0*/  USEL UR5, URZ, 0x1, UP0 ;  /* 0x00000001ff057887 */ /* 0x000fe40008000000 */
[----:B------:R-:W-:-:S04]  /*3000*/  USEL UR4, UR4, URZ, UP0 ;  /* 0x000000ff04047287 */ /* 0x000fc80008000000 */
[----:B------:R-:W-:Y:S01]  /*3010*/  ULEA UR4, UR4, UR7, 0x3 ;  /* 0x0000000704047291 */ /* 0x000fe2000f8e18ff */
[----:B------:R-:W-:-:S04]  /*3020*/  LOP3.LUT R2, R2, UR5, RZ, 0x3c, !PT ;  /* 0x0000000502027c12 */ /* 0x000fc8000f8e3cff */
[----:B------:R-:W-:Y:S01]  /*3030*/  SHF.L.U32 R2, R2, 0x1f, RZ ;  /* 0x0000001f02027819 */ /* 0x000fe200000006ff */
[----:B-1----:R-:W-:-:S07]  /*3040*/  IMAD.U32 R0, RZ, RZ, UR4 ;  /* 0x00000004ff007e24 */ /* 0x002fce000f8e00ff */
.L_x_56:
[----:B-1----:R1:W2:Y:S02]  /*3050*/  SYNCS.PHASECHK.TRANS64.TRYWAIT P0, [R0+URZ], R2 ;  /* 0x00000002000075a7 */ /* 0x0022a400080011ff */
[----:B--2---:R-:W-:Y:S05]  /*3060*/  @!P0 NANOSLEEP.SYNCS 0x989680 ;  /* 0x009896800000895d */ /* 0x004fea0003900000 */
[----:B------:R-:W2:Y:S02]  /*3070*/  @!P0 SYNCS.PHASECHK.TRANS64 P0, [R0+URZ], R2 ;  /* 0x00000002000085a7 */ /* 0x000ea400080010ff */
[----:B--2---:R-:W-:Y:S05]  /*3080*/  @P0 EXIT ;  /* 0x000000000000094d */ /* 0x004fea0003800000 */
[----:B------:R-:W-:Y:S05]  /*3090*/  BRA `(.L_x_56) ;  /* 0xfffffffc00ec7947 */ /* 0x000fea000383ffff */
.L_x_23:
[----:B------:R-:W-:-:S04]  /*30a0*/  UISETP.NE.AND UP0, UPT, UR48, URZ, UPT ;  /* 0x000000ff3000728c */ /* 0x000fc8000bf05270 */
[----:B------:R-:W-:-:S09]  /*30b0*/  UISETP.NE.OR UP0, UPT, UR22, 0x1, UP0 ;  /* 0x000000011600788c */ /* 0x000fd20008705670 */
[----:B------:R-:W-:Y:S05]  /*30c0*/  BRA.U UP0, `(.L_x_57) ;  /* 0x0000000500487547 */ /* 0x000fea000b800000 */
[----:B------:R-:W-:Y:S01]  /*30d0*/  ISETP.GE.U32.AND P2, PT, R0, 0x4, PT ;  /* 0x000000040000780c */ /* 0x000fe20003f46070 */
[----:B------:R-:W-:Y:S01]  /*30e0*/  IMAD.MOV.U32 R12, RZ, RZ, 0x1 ;  /* 0x00000001ff0c7424 */ /* 0x000fe200078e00ff */
[----:B------:R-:W-:Y:S02]  /*30f0*/  CS2R R10, SRZ ;  /* 0x00000000000a7805 */ /* 0x000fe4000001ff00 */
[----:B------:R-:W-:Y:S01]  /*3100*/  CS2R R8, SRZ ;  /* 0x0000000000087805 */ /* 0x000fe2000001ff00 */
[----:B------:R-:W-:Y:S01]  /*3110*/  UMOV UR6, 0x400 ;  /* 0x0000040000067882 */ /* 0x000fe20000000000 */
[----:B------:R-:W-:Y:S01]  /*3120*/  UMOV UR5, URZ ;  /* 0x000000ff00057c82 */ /* 0x000fe20008000000 */
[----:B------:R-:W-:-:S12]  /*3130*/  ULEA UR6, UR48, UR6, 0x18 ;  /* 0x0000000630067291 */ /* 0x000fd8000f8ec0ff */
.L_x_61:
[----:B------:R-:W-:Y:S02]  /*3140*/  LEA R2, R8, UR6, 0x3 ;  /* 0x0000000608027c11 */ /* 0x000fe4000f8e18ff */
[----:B------:R-:W-:-:S03]  /*3150*/  SHF.L.U32 R4, R9, 0x1f, RZ ;  /* 0x0000001f09047819 */ /* 0x000fc600000006ff */
[----:B------:R-:W-:Y:S01]  /*3160*/  VIADD R5, R2, 0x160 ;  /* 0x0000016002057836 */ /* 0x000fe20000000000 */
[----:B------:R-:W2:Y:S02]  /*3170*/  SYNCS.PHASECHK.TRANS64.TRYWAIT P0, [R2+URZ+0x150], R4 ;  /* 0x00015004020075a7 */ /* 0x000ea400080011ff */
[----:B--2---:R-:W-:Y:S05]  /*3180*/  @!P0 BRA `(.L_x_58) ;  /* 0x0000004400188947 */ /* 0x004fea0003800000 */
.L_x_140:
[----:B------:R-:W-:Y:S01]  /*3190*/  ULEA UR4, UR5, UR6, 0x3 ;  /* 0x0000000605047291 */ /* 0x000fe2000f8e18ff */
[----:B--2---:R-:W-:Y:S01]  /*31a0*/  PRMT R2, RZ, 0x654, R5 ;  /* 0x00000654ff027816 */ /* 0x004fe20000000005 */
[----:B------:R-:W-:Y:S01]  /*31b0*/  @!P2 IMAD.MOV.U32 R4, RZ, RZ, 0x10 ;  /* 0x00000010ff04a424 */ /* 0x000fe200078e00ff */
[----:B------:R-:W-:Y:S01]  /*31c0*/  SHF.L.U32 R5, R12, 0x1f, RZ ;  /* 0x0000001f0c057819 */ /* 0x000fe200000006ff */
[----:B------:R-:W-:Y:S01]  /*31d0*/  UIADD3 UR7, UPT, UPT, UR4, 0xf0, URZ ;  /* 0x000000f004077890 */ /* 0x000fe2000fffe0ff */
[----:B------:R2:W-:Y:S05]  /*31e0*/  SYNCS.ARRIVE.TRANS64.RED.A1T0 RZ, [R2+URZ], RZ ;  /* 0x000000ff02ff79a7 */ /* 0x0005ea00081004ff */
[----:B------:R-:W-:Y:S01]  /*31f0*/  IMAD.U32 R6, RZ, RZ, UR7 ;  /* 0x00000007ff067e24 */ /* 0x000fe2000f8e00ff */
[----:B------:R-:W3:Y:S04]  /*3200*/  SYNCS.PHASECHK.TRANS64.TRYWAIT P0, [UR4+0x100], R5 ;  /* 0x00010005ff0075a7 */ /* 0x000ee80008001104 */
[----:B------:R-:W-:Y:S01]  /*3210*/  PRMT R6, R0, 0x654, R6 ;  /* 0x0000065400067816 */ /* 0x000fe20000000006 */
[----:B--23--:R-:W-:Y:S06]  /*3220*/  @!P0 BRA `(.L_x_59) ;  /* 0x0000004400048947 */ /* 0x00cfec0003800000 */
.L_x_142:
[----:B------:R-:W-:Y:S01]  /*3230*/  ULEA UR8, UR5, UR6, 0x4 ;  /* 0x0000000605087291 */ /* 0x000fe2000f8e20ff */
[----:B------:R-:W-:Y:S01]  /*3240*/  SEL R3, R6, R3, !P2 ;  /* 0x0000000306037207 */ /* 0x000fe20005000000 */
[----:B------:R-:W-:Y:S01]  /*3250*/  UIADD3 UR9, UPT, UPT, UR4, 0xf0, URZ ;  /* 0x000000f004097890 */ /* 0x000fe2000fffe0ff */
[----:B--2---:R-:W-:Y:S01]  /*3260*/  LEA R2, R11, UR6, 0x3 ;  /* 0x000000060b027c11 */ /* 0x004fe2000f8e18ff */
[----:B------:R-:W-:Y:S01]  /*3270*/  UIADD3 UR8, UPT, UPT, UR8, 0x180, URZ ;  /* 0x0000018008087890 */ /* 0x000fe2000fffe0ff */
[----:B------:R2:W-:Y:S01]  /*3280*/  @!P2 SYNCS.ARRIVE.TRANS64.RED RZ, [R3+URZ], R4 ;  /* 0x0000000403ffa9a7 */ /* 0x0005e200080004ff */
[----:B------:R-:W-:Y:S01]  /*3290*/  UIADD3 UR4, UPT, UPT, UR5, 0x1, URZ ;  /* 0x0000000105047890 */ /* 0x000fe2000fffe0ff */
[----:B------:R-:W-:-:S03]  /*32a0*/  VIADD R8, R8, 0x1 ;  /* 0x0000000108087836 */ /* 0x000fc60000000000 */
[----:B------:R-:W-:Y:S02]  /*32b0*/  UISETP.NE.AND UP0, UPT, UR4, 0x2, UPT ;  /* 0x000000020400788c */ /* 0x000fe4000bf05270 */
[----:B------:R-:W-:Y:S01]  /*32c0*/  ISETP.NE.AND P0, PT, R8, 0x2, PT ;  /* 0x000000020800780c */ /* 0x000fe20003f05270 */
[----:B------:R-:W-:Y:S06]  /*32d0*/  UGETNEXTWORKID.BROADCAST [UR8], [UR9] ;  /* 0x00000000080073ca */ /* 0x000fec0008000100 */
[----:B------:R-:W-:Y:S02]  /*32e0*/  USEL UR7, URZ, 0x1, UP0 ;  /* 0x00000001ff077887 */ /* 0x000fe40008000000 */
[----:B------:R-:W-:-:S04]  /*32f0*/  USEL UR5, UR4, URZ, UP0 ;  /* 0x000000ff04057287 */ /* 0x000fc80008000000 */
[----:B------:R-:W-:Y:S02]  /*3300*/  LOP3.LUT R12, R12, UR7, RZ, 0x3c, !PT ;  /* 0x000000070c0c7c12 */ /* 0x000fe4000f8e3cff */
[----:B--2---:R-:W-:-:S04]  /*3310*/  SHF.L.U32 R4, R10, 0x1f, RZ ;  /* 0x0000001f0a047819 */ /* 0x004fc800000006ff */
[----:B------:R-:W2:Y:S02]  /*3320*/  SYNCS.PHASECHK.TRANS64.TRYWAIT P1, [R2+URZ+0xf0], R4 ;  /* 0x0000f004020075a7 */ /* 0x000ea400080211ff */
[----:B--2---:R-:W-:Y:S05]  /*3330*/  @!P1 BRA `(.L_x_60) ;  /* 0x0000004000d89947 */ /* 0x004fea0003800000 */
.L_x_143:
[C---:B--2---:R-:W-:Y:S01]  /*3340*/  LEA R4, R11.reuse, UR6, 0x4 ;  /* 0x000000060b047c11 */ /* 0x044fe2000f8e20ff */
[----:B------:R-:W-:Y:S01]  /*3350*/  VIADD R2, R2, 0x100 ;  /* 0x0000010002027836 */ /* 0x000fe20000000000 */
[----:B------:R-:W-:Y:S01]  /*3360*/  SEL R8, R8, RZ, P0 ;  /* 0x000000ff08087207 */ /* 0x000fe20000000000 */
[----:B------:R-:W-:-:S03]  /*3370*/  VIADD R11, R11, 0x1 ;  /* 0x000000010b0b7836 */ /* 0x000fc60000000000 */
[----:B------:R-:W2:Y:S01]  /*3380*/  LDS.128 R4, [R4+0x180] ;  /* 0x0001800004047984 */ /* 0x000ea20000000c00 */
[----:B------:R-:W-:Y:S02]  /*3390*/  PRMT R2, RZ, 0x654, R2 ;  /* 0x00000654ff027816 */ /* 0x000fe40000000002 */
[C---:B------:R-:W-:Y:S01]  /*33a0*/  ISETP.NE.AND P1, PT, R11.reuse, 0x2, PT ;  /* 0x000000020b00780c */ /* 0x040fe20003f25270 */
[----:B------:R-:W-:Y:S01]  /*33b0*/  @!PT LDS RZ, [RZ] ;  /* 0x00000000fffff984 */ /* 0x000fe20000000800 */
[----:B------:R-:W-:Y:S01]  /*33c0*/  @!PT LDS RZ, [RZ] ;  /* 0x00000000fffff984 */ /* 0x000fe20000000800 */
[----:B------:R-:W-:Y:S01]  /*33d0*/  @!PT LDS RZ, [RZ] ;  /* 0x00000000fffff984 */ /* 0x000fe20000000800 */
[----:B------:R-:W-:Y:S01]  /*33e0*/  @!PT LDS RZ, [RZ] ;  /* 0x00000000fffff984 */ /* 0x000fe20000000800 */
[----:B------:R3:W-:Y:S06]  /*33f0*/  MEMBAR.ALL.CTA ;  /* 0x0000000000007992 */ /* 0x0007ec0000008000 */
[----:B---3--:R-:W3:Y:S01]  /*3400*/  FENCE.VIEW.ASYNC.S ;  /* 0x00000000000073c6 */ /* 0x008ee20000000000 */
[----:B------:R-:W-:Y:S01]  /*3410*/  SEL R11, R11, RZ, P1 ;  /* 0x000000ff0b0b7207 */ /* 0x000fe20000800000 */
[----:B---3--:R3:W-:Y:S01]  /*3420*/  SYNCS.ARRIVE.TRANS64.RED.A1T0 RZ, [R2+URZ], RZ ;  /* 0x000000ff02ff79a7 */ /* 0x0087e200081004ff */
[----:B--2---:R-:W-:-:S02]  /*3430*/  LOP3.LUT P3, RZ, R6, 0x1, RZ, 0xc0, !PT ;  /* 0x0000000106ff7812 */ /* 0x004fc4000786c0ff */
[----:B------:R-:W-:-:S04]  /*3440*/  SEL R4, RZ, 0x1, P1 ;  /* 0x00000001ff047807 */ /* 0x000fc80000800000 */
[----:B------:R-:W-:Y:S02]  /*3450*/  LOP3.LUT R10, R10, R4, RZ, 0x3c, !PT ;  /* 0x000000040a0a7212 */ /* 0x000fe400078e3cff */
[----:B---3--:R-:W-:-:S04]  /*3460*/  SEL R2, RZ, 0x1, P0 ;  /* 0x00000001ff027807 */ /* 0x008fc80000000000 */
[----:B------:R-:W-:Y:S01]  /*3470*/  LOP3.LUT R9, R9, R2, RZ, 0x3c, !PT ;  /* 0x0000000209097212 */ /* 0x000fe200078e3cff */
[----:B------:R-:W-:Y:S06]  /*3480*/  @P3 BRA `(.L_x_61) ;  /* 0xfffffffc002c3947 */ /* 0x000fec000383ffff */
[----:B------:R-:W-:Y:S01]  /*3490*/  ULEA UR4, UR5, UR6, 0x3 ;  /* 0x0000000605047291 */ /* 0x000fe2000f8e18ff */
[----:B------:R-:W-:-:S08]  /*34a0*/  SHF.L.U32 R2, R12, 0x1f, RZ ;  /* 0x0000001f0c027819 */ /* 0x000fd000000006ff */
[----:B------:R-:W2:Y:S02]  /*34b0*/  SYNCS.PHASECHK.TRANS64 P0, [UR4+0x100], R2 ;  /* 0x00010002ff0075a7 */ /* 0x000ea40008001004 */
[----:B--2---:R-:W-:Y:S05]  /*34c0*/  @P0 BRA `(.L_x_62) ;  /* 0x0000000000080947 */ /* 0x004fea0003800000 */
[----:B------:R-:W2:Y:S02]  /*34d0*/  SYNCS.PHASECHK.TRANS64.TRYWAIT P0, [UR4+0x100], R2 ;  /* 0x00010002ff0075a7 */ /* 0x000ea40008001104 */
[----:B--2---:R-:W-:Y:S05]  /*34e0*/  @!P0 BRA `(.L_x_63) ;  /* 0x0000004000808947 */ /* 0x004fea0003800000 */
.L_x_62:
[----:B------:R-:W-:-:S04]  /*34f0*/  UIADD3 UR7, UPT, UPT, UR5, 0x1, URZ ;  /* 0x0000000105077890 */ /* 0x000fc8000fffe0ff */
[----:B------:R-:W-:-:S04]  /*3500*/  UISETP.NE.AND UP0, UPT, UR7, 0x2, UPT ;  /* 0x000000020700788c */ /* 0x000fc8000bf05270 */
[----:B------:R-:W-:Y:S02]  /*3510*/  USEL UR8, URZ, 0x1, UP0 ;  /* 0x00000001ff087887 */ /* 0x000fe40008000000 */
[----:B------:R-:W-:-:S04]  /*3520*/  USEL UR7, UR7, URZ, UP0 ;  /* 0x000000ff07077287 */ /* 0x000fc80008000000 */
[----:B------:R-:W-:Y:S01]  /*3530*/  ULEA UR7, UR7, UR6, 0x3 ;  /* 0x0000000607077291 */ /* 0x000fe2000f8e18ff */
[----:B--2---:R-:W-:-:S04]  /*3540*/  LOP3.LUT R2, R12, UR8, RZ, 0x3c, !PT ;  /* 0x000000080c027c12 */ /* 0x004fc8000f8e3cff */
[----:B------:R-:W-:-:S04]  /*3550*/  SHF.L.U32 R0, R2, 0x1f, RZ ;  /* 0x0000001f02007819 */ /* 0x000fc800000006ff */
[----:B------:R-:W2:Y:S02]  /*3560*/  SYNCS.PHASECHK.TRANS64 P0, [UR7+0x100], R0 ;  /* 0x00010000ff0075a7 */ /* 0x000ea40008001007 */
[----:B-12---:R-:W-:Y:S05]  /*3570*/  @P0 EXIT ;  /* 0x000000000000094d */ /* 0x006fea0003800000 */
[----:B------:R-:W-:Y:S02]  /*3580*/  SHF.L.U32 R2, R2, 0x1f, RZ ;  /* 0x0000001f02027819 */ /* 0x000fe400000006ff */
[----:B------:R-:W-:-:S07]  /*3590*/  MOV R0, UR7 ;  /* 0x0000000700007c02 */ /* 0x000fce0008000f00 */
.L_x_64:
[----:B-1----:R1:W2:Y:S02]  /*35a0*/  SYNCS.PHASECHK.TRANS64.TRYWAIT P0, [R0+URZ+0x100], R2 ;  /* 0x00010002000075a7 */ /* 0x0022a400080011ff */
[----:B--2---:R-:W-:Y:S05]  /*35b0*/  @!P0 NANOSLEEP.SYNCS 0x989680 ;  /* 0x009896800000895d */ /* 0x004fea0003900000 */
[----:B------:R-:W2:Y:S02]  /*35c0*/  @!P0 SYNCS.PHASECHK.TRANS64 P0, [R0+URZ+0x100], R2 ;  /* 0x00010002000085a7 */ /* 0x000ea400080010ff */
[----:B--2---:R-:W-:Y:S05]  /*35d0*/  @P0 EXIT ;  /* 0x000000000000094d */ /* 0x004fea0003800000 */
[----:B------:R-:W-:Y:S05]  /*35e0*/  BRA `(.L_x_64) ;  /* 0xfffffffc00ec7947 */ /* 0x000fea000383ffff */
.L_x_57:
[----:B------:R-:W-:Y:S05]  /*35f0*/  BRA.U UP4, `(.L_x_65) ;  /* 0x0000000d04d47547 */ /* 0x000fea000b800000 */
[----:B------:R-:W-:Y:S01]  /*3600*/  UMOV UR4, 0x40 ;  /* 0x0000004000047882 */ /* 0x000fe20000000000 */
[----:B------:R-:W-:Y:S01]  /*3610*/  NOP ;  /* 0x0000000000007918 */ /* 0x000fe20000000000 */
[----:B------:R-:W-:Y:S01]  /*3620*/  ULEA UR5, UR48, UR4, 0x18 ;  /* 0x0000000430057291 */ /* 0x000fe2000f8ec0ff */
[----:B------:R-:W-:Y:S02]  /*3630*/  UMOV UR6, 0x400 ;  /* 0x0000040000067882 */ /* 0x000fe40000000000 */
[----:B------:R-:W-:-:S06]  /*3640*/  ULEA UR6, UR48, UR6, 0x18 ;  /* 0x0000000630067291 */ /* 0x000fcc000f8ec0ff */
[----:B------:R-:W2:Y:S02]  /*3650*/  LDS.U8 R0, [UR5+0x1c] ;  /* 0x00001c05ff007984 */ /* 0x000ea40008000000 */
[----:B--2---:R-:W-:-:S13]  /*3660*/  ISETP.NE.AND P0, PT, R0, RZ, PT ;  /* 0x000000ff0000720c */ /* 0x004fda0003f05270 */
[----:B------:R-:W-:Y:S05]  /*3670*/  @P0 BRA `(.L_x_66) ;  /* 0x0000000000580947 */ /* 0x000fea0003800000 */
[----:B------:R-:W-:-:S13]  /*3680*/  ELECT P0, URZ, PT ;  /* 0x0000000000ff782f */ /* 0x000fda0003800000 */
[----:B------:R-:W-:Y:S05]  /*3690*/  @!P0 BRA `(.L_x_67) ;  /* 0x0000000000608947 */ /* 0x000fea0003800000 */
[----:B------:R-:W-:Y:S01]  /*36a0*/  UMOV UR4, 0x10 ;  /* 0x0000001000047882 */ /* 0x000fe20000000000 */
[----:B------:R-:W-:Y:S01]  /*36b0*/  HFMA2 R0, -RZ, RZ, 0, 5.9604644775390625e-08 ;  /* 0x00000001ff007431 */ /* 0x000fe200000001ff */
[----:B------:R-:W-:-:S03]  /*36c0*/  MOV R3, 0xffff ;  /* 0x0000ffff00037802 */ /* 0x000fc60000000f00 */
[----:B------:R-:W-:Y:S04]  /*36d0*/  DEPBAR.LE SB2, 0x36 ;  /* 0x0000ad800000791a */ /* 0x000fe80000000000 */
[----:B------:R-:W2:Y:S02]  /*36e0*/  UTCATOMSWS.FIND_AND_SET.ALIGN UP0, UR4, UR4 ;  /* 0x00000004000475e3 */ /* 0x000ea40008000800 */
[----:B--2---:R-:W-:Y:S01]  /*36f0*/  MOV R4, UR4 ;  /* 0x0000000400047c02 */ /* 0x004fe20008000f00 */
[----:B------:R-:W-:Y:S06]  /*3700*/  BRA.U UP0, `(.L_x_68) ;  /* 0x0000000100187547 */ /* 0x000fec000b800000 */
.L_x_69:
[----:B------:R-:W-:Y:S05]  /*3710*/  NANOSLEEP 0x64 ;  /* 0x000000640000795d */ /* 0x000fea0003800000 */
[----:B------:R-:W-:-:S05]  /*3720*/  UMOV UR4, 0x10 ;  /* 0x0000001000047882 */ /* 0x000fca0000000000 */
[----:B------:R-:W-:Y:S04]  /*3730*/  DEPBAR.LE SB2, 0x36 ;  /* 0x0000ad800000791a */ /* 0x000fe80000000000 */
[----:B------:R-:W2:Y:S02]  /*3740*/  UTCATOMSWS.FIND_AND_SET.ALIGN UP0, UR4, UR4 ;  /* 0x00000004000475e3 */ /* 0x000ea40008000800 */
[----:B--2---:R-:W-:Y:S01]  /*3750*/  MOV R4, UR4 ;  /* 0x0000000400047c02 */ /* 0x004fe20008000f00 */
[----:B------:R-:W-:Y:S05]  /*3760*/  BRA.U !UP0, `(.L_x_69) ;  /* 0xfffffffd08e87547 */ /* 0x000fea000b83ffff */
.L_x_68:
[-C--:B------:R-:W-:Y:S02]  /*3770*/  SHF.L.U32 R3, R3, R4.reuse, RZ ;  /* 0x0000000403037219 */ /* 0x080fe400000006ff */
[----:B------:R-:W-:Y:S01]  /*3780*/  SHF.L.U32 R0, R0, R4, RZ ;  /* 0x0000000400007219 */ /* 0x000fe200000006ff */
[----:B------:R-:W-:Y:S02]  /*3790*/  IMAD.SHL.U32 R4, R4, 0x20, RZ ;  /* 0x0000002004047824 */ /* 0x000fe400078e00ff */
[----:B------:R2:W-:Y:S04]  /*37a0*/  ATOMS.OR RZ, [UR5+0x14], R3 ;  /* 0x00001403ffff798c */ /* 0x0005e8000b000005 */
[----:B------:R2:W-:Y:S04]  /*37b0*/  ATOMS.OR RZ, [UR5+0x18], R0 ;  /* 0x00001800ffff798c */ /* 0x0005e8000b000005 */
[----:B------:R2:W-:Y:S01]  /*37c0*/  STS [UR6+0x1a0], R4 ;  /* 0x0001a004ff007988 */ /* 0x0005e20008000806 */
[----:B------:R-:W-:Y:S05]  /*37d0*/  BRA `(.L_x_67) ;  /* 0x0000000000107947 */ /* 0x000fea0003800000 */
.L_x_66:
[----:B------:R-:W-:Y:S02]  /*37e0*/  MOV R0, 0xffffffff ;  /* 0xffffffff00007802 */ /* 0x000fe40000000f00 */
[----:B------:R-:W-:-:S03]  /*37f0*/  MOV R4, 0x3820 ;  /* 0x0000382000047802 */ /* 0x000fc60000000f00 */
[----:B------:R2:W-:Y:S04]  /*3800*/  STS [UR6+0x1a0], R0 ;  /* 0x0001a000ff007988 */ /* 0x0005e80008000806 */
[----:B-12--5:R-:W-:Y:S05]  /*3810*/  CALL.REL.NOINC `($__internal_1_$__cuda_sm10x_tcgen05_guardrail_trap_phase_invalid_during_alloc) ;  /* 0x0000004400007944 */ /* 0x026fea0003c00000 */
.L_x_67:
[----:B------:R-:W-:Y:S05]  /*3820*/  WARPSYNC.ALL ;  /* 0x0000000000007948 */ /* 0x000fea0003800000 */
[----:B------:R-:W3:Y:S01]  /*3830*/  S2UR UR4, SR_CgaCtaId ;  /* 0x00000000000479c3 */ /* 0x000ee20000008800 */
[----:B------:R-:W-:Y:S01]  /*3840*/  UMOV UR26, 0x400 ;  /* 0x00000400001a7882 */ /* 0x000fe20000000000 */
[----:B------:R-:W-:-:S06]  /*3850*/  NOP ;  /* 0x0000000000007918 */ /* 0x000fcc0000000000 */
[----:B------:R-:W-:Y:S06]  /*3860*/  BAR.ARV 0x6, 0xa0 ;  /* 0x0182800000007b1d */ /* 0x000fec0000002000 */
[----:B------:R-:W4:Y:S01]  /*3870*/  LDCU UR5, c[0x0][0x38c] ;  /* 0x00007180ff0577ac */ /* 0x000f220008000800 */
[----:B------:R-:W-:Y:S01]  /*3880*/  LOP3.LUT R2, R2, 0xffff, RZ, 0xc0, !PT ;  /* 0x0000ffff02027812 */ /* 0x000fe200078ec0ff */
[----:B------:R-:W-:Y:S01]  /*3890*/  IMAD.MOV.U32 R11, RZ, RZ, 0x1 ;  /* 0x00000001ff0b7424 */ /* 0x000fe200078e00ff */
[----:B------:R-:W-:Y:S01]  /*38a0*/  CS2R R8, SRZ ;  /* 0x0000000000087805 */ /* 0x000fe2000001ff00 */
[----:B------:R-:W1:Y:S01]  /*38b0*/  LDCU UR7, c[0x0][0x38c] ;  /* 0x00007180ff0777ac */ /* 0x000e620008000800 */
[----:B------:R-:W-:Y:S01]  /*38c0*/  R2UR UR27, R2 ;  /* 0x00000000021b72ca */ /* 0x000fe200000e0000 */
[----:B------:R-:W-:Y:S01]  /*38d0*/  IMAD.MOV.U32 R10, RZ, RZ, RZ ;  /* 0x000000ffff0a7224 */ /* 0x000fe200078e00ff */
[----:B------:R-:W-:Y:S01]  /*38e0*/  UMOV UR30, URZ ;  /* 0x000000ff001e7c82 */ /* 0x000fe20008000000 */
[----:B------:R-:W-:Y:S01]  /*38f0*/  UMOV UR24, URZ ;  /* 0x000000ff00187c82 */ /* 0x000fe20008000000 */
[----:B---3--:R-:W-:Y:S01]  /*3900*/  ULEA UR26, UR4, UR26, 0x18 ;  /* 0x0000001a041a7291 */ /* 0x008fe2000f8ec0ff */
[----:B------:R-:W-:Y:S01]  /*3910*/  UMOV UR38, 0x0 ;  /* 0x0000000000267882 */ /* 0x000fe20000000000 */
[----:B------:R-:W-:-:S02]  /*3920*/  UMOV UR39, 0x41004a0 ;  /* 0x041004a000277882 */ /* 0x000fc40000000000 */
[----:B------:R-:W-:Y:S02]  /*3930*/  UIADD3 UR4, UPT, UPT, UR26, 0x2400, URZ ;  /* 0x000024001a047890 */ /* 0x000fe4000fffe0ff */
[----:B------:R-:W-:Y:S02]  /*3940*/  UIADD3 UR6, UPT, UPT, UR26, 0x1c400, URZ ;  /* 0x0001c4001a067890 */ /* 0x000fe4000fffe0ff */
[----:B----4-:R-:W-:Y:S01]  /*3950*/  UIADD3 UR5, UPT, UPT, UR5, 0x7f, URZ ;  /* 0x0000007f05057890 */ /* 0x010fe2000fffe0ff */
[----:B--2---:R-:W2:Y:S01]  /*3960*/  LDS R0, [UR26+0x1a0] ;  /* 0x0001a01aff007984 */ /* 0x004ea20008000800 */
[----:B-1----:R-:W-:Y:S01]  /*3970*/  UMOV UR36, 0x0 ;  /* 0x0000000000247882 */ /* 0x002fe20000000000 */
[----:B------:R-:W-:Y:S01]  /*3980*/  UMOV UR37, 0x41004a0 ;  /* 0x041004a000257882 */ /* 0x000fe20000000000 */
[----:B------:R-:W-:Y:S02]  /*3990*/  USHF.R.S32.HI UR40, URZ, 0x1f, UR5 ;  /* 0x0000001fff287899 */ /* 0x000fe40008011405 */
[----:B------:R-:W-:-:S02]  /*39a0*/  UISETP.GE.AND UP4, UPT, UR7, 0x1, UPT ;  /* 0x000000010700788c */ /* 0x000fc4000bf86270 */
[----:B------:R-:W-:Y:S02]  /*39b0*/  ULEA.HI UR40, UR40, UR5, URZ, 0x7 ;  /* 0x0000000528287291 */ /* 0x000fe4000f8f38ff */
[----:B------:R-:W-:Y:S02]  /*39c0*/  USHF.R.U32.HI UR5, URZ, 0x4, UR4 ;  /* 0x00000004ff057899 */ /* 0x000fe40008011604 */
[----:B------:R-:W-:Y:S02]  /*39d0*/  USHF.R.S32.HI UR40, URZ, 0x7, UR40 ;  /* 0x00000007ff287899 */ /* 0x000fe40008011428 */
[----:B------:R-:W-:Y:S02]  /*39e0*/  USHF.R.U32.HI UR4, URZ, 0x4, UR6 ;  /* 0x00000004ff047899 */ /* 0x000fe40008011606 */
[----:B------:R-:W-:Y:S02]  /*39f0*/  UISETP.LT.AND UP0, UPT, UR40, 0x1, UPT ;  /* 0x000000012800788c */ /* 0x000fe4000bf01270 */
[----:B------:R-:W-:-:S02]  /*3a00*/  ULOP3.LUT UR5, UR5, 0x3fff, URZ, 0xc0, !UPT ;  /* 0x00003fff05057892 */ /* 0x000fc4000f8ec0ff */
[----:B------:R-:W-:Y:S02]  /*3a10*/  ULOP3.LUT UR4, UR4, 0x3fff, URZ, 0xc0, !UPT ;  /* 0x00003fff04047892 */ /* 0x000fe4000f8ec0ff */
[----:B------:R-:W-:Y:S02]  /*3a20*/  USEL UR41, UR40, 0x1, !UP0 ;  /* 0x0000000128297887 */ /* 0x000fe4000c000000 */
[----:B------:R-:W-:Y:S02]  /*3a30*/  ULOP3.LUT UR28, UR5, 0x10000, URZ, 0xfc, !UPT ;  /* 0x00010000051c7892 */ /* 0x000fe4000f8efcff */
[----:B------:R-:W-:Y:S02]  /*3a40*/  ULOP3.LUT UR29, UR4, 0x10000, URZ, 0xfc, !UPT ;  /* 0x00010000041d7892 */ /* 0x000fe4000f8efcff */
[----:B------:R-:W-:Y:S01]  /*3a50*/  UIADD3 UR41, UPT, UPT, -UR41, URZ, URZ ;  /* 0x000000ff29297290 */ /* 0x000fe2000fffe1ff */
[----:B------:R-:W-:Y:S01]  /*3a60*/  UMOV UR34, 0x0 ;  /* 0x0000000000227882 */ /* 0x000fe20000000000 */
[----:B------:R-:W-:Y:S01]  /*3a70*/  UMOV UR35, 0x41004a0 ;  /* 0x041004a000237882 */ /* 0x000fe20000000000 */
[----:B------:R-:W-:Y:S01]  /*3a80*/  UMOV UR32, 0x0 ;  /* 0x0000000000207882 */ /* 0x000fe20000000000 */
[----:B------:R-:W-:Y:S01]  /*3a90*/  UMOV UR33, 0x41004a0 ;  /* 0x041004a000217882 */ /* 0x000fe20000000000 */
[----:B--2---:R-:W-:-:S15]  /*3aa0*/  R2UR UR42, R0 ;  /* 0x00000000002a72ca */ /* 0x004fde00000e0000 */
.L_x_76:
[----:B------:R-:W-:Y:S02]  /*3ab0*/  LEA R0, R10, UR26, 0x3 ;  /* 0x0000001a0a007c11 */ /* 0x000fe4000f8e18ff */
[----:B------:R-:W-:Y:S02]  /*3ac0*/  SHF.L.U32 R2, R9, 0x1f, RZ ;  /* 0x0000001f09027819 */ /* 0x000fe400000006ff */
[----:B------:R-:W-:Y:S01]  /*3ad0*/  PLOP3.LUT P0, PT, PT, PT, UP4, 0x80, 0x8 ;  /* 0x000000000008781c */ /* 0x000fe20003f0f048 */
[----:B------:R-:W-:Y:S01]  /*3ae0*/  VIADD R3, R0, 0x100 ;  /* 0x0000010000037836 */ /* 0x000fe20000000000 */
[----:B-1----:R-:W1:Y:S02]  /*3af0*/  SYNCS.PHASECHK.TRANS64.TRYWAIT P1, [R0+URZ+0xf0], R2 ;  /* 0x0000f002000075a7 */ /* 0x002e6400080211ff */
[----:B-1-3--:R-:W-:Y:S09]  /*3b00*/  @!P1 BRA `(.L_x_70) ;  /* 0x0000003c00109947 */ /* 0x00aff20003800000 */
.L_x_145:
[----:B------:R-:W-:Y:S01]  /*3b10*/  LEA R4, R10, UR26, 0x4 ;  /* 0x0000001a0a047c11 */ /* 0x000fe2000f8e20ff */
[----:B------:R-:W-:Y:S01]  /*3b20*/  @UP4 ULEA UR4, UR24, UR26, 0x3 ;  /* 0x0000001a18044291 */ /* 0x000fe2000f8e18ff */
[----:B------:R-:W-:Y:S01]  /*3b30*/  PLOP3.LUT P2, PT, PT, PT, PT, 0x80, 0x8 ;  /* 0x000000000008781c */ /* 0x000fe20003f4f070 */
[----:B------:R-:W-:Y:S01]  /*3b40*/  ULEA UR31, UR30, UR26, 0x3 ;  /* 0x0000001a1e1f7291 */ /* 0x000fe2000f8e18ff */
[----:B------:R-:W-:Y:S02]  /*3b50*/  PRMT R3, RZ, 0x654, R3 ;  /* 0x00000654ff037816 */ /* 0x000fe40000000003 */
[----:B------:R-:W2:Y:S01]  /*3b60*/  LDS.128 R4, [R4+0x180] ;  /* 0x0001800004047984 */ /* 0x000ea20000000c00 */
[----:B-1----:R-:W-:Y:S02]  /*3b70*/  @P0 SHF.L.U32 R2, R8, 0x1f, RZ ;  /* 0x0000001f08020819 */ /* 0x002fe400000006ff */
[----:B------:R-:W-:Y:S01]  /*3b80*/  SHF.L.U32 R0, R11, 0x1f, RZ ;  /* 0x0000001f0b007819 */ /* 0x000fe200000006ff */
[----:B------:R-:W-:Y:S01]  /*3b90*/  @!PT LDS RZ, [RZ] ;  /* 0x00000000fffff984 */ /* 0x000fe20000000800 */
[----:B------:R-:W-:Y:S01]  /*3ba0*/  @!PT LDS RZ, [RZ] ;  /* 0x00000000fffff984 */ /* 0x000fe20000000800 */
[----:B------:R-:W-:Y:S01]  /*3bb0*/  @!PT LDS RZ, [RZ] ;  /* 0x00000000fffff984 */ /* 0x000fe20000000800 */
[----:B------:R-:W-:Y:S01]  /*3bc0*/  @!PT LDS RZ, [RZ] ;  /* 0x00000000fffff984 */ /* 0x000fe20000000800 */
[----:B------:R1:W-:Y:S06]  /*3bd0*/  MEMBAR.ALL.CTA ;  /* 0x0000000000007992 */ /* 0x0003ec0000008000 */
[----:B-1----:R-:W1:Y:S02]  /*3be0*/  FENCE.VIEW.ASYNC.S ;  /* 0x00000000000073c6 */ /* 0x002e640000000000 */
[----:B-1----:R1:W-:Y:S01]  /*3bf0*/  SYNCS.ARRIVE.TRANS64.RED.A1T0 RZ, [R3+URZ], RZ ;  /* 0x000000ff03ff79a7 */ /* 0x0023e200081004ff */
[----:B------:R1:W3:Y:S01]  /*3c00*/  @P0 SYNCS.PHASECHK.TRANS64.TRYWAIT P2, [UR4], R2 ;  /* 0x00000002ff0005a7 */ /* 0x0002e20008041104 */
[----:B------:R-:W-:Y:S01]  /*3c10*/  ULEA.HI UR4, UR30, UR30, URZ, 0x1 ;  /* 0x0000001e1e047291 */ /* 0x000fe2000f8f08ff */
[----:B--2---:R-:W-:-:S03]  /*3c20*/  LOP3.LUT P1, RZ, R6, 0x1, RZ, 0xc0, !PT ;  /* 0x0000000106ff7812 */ /* 0x004fc6000782c0ff */
[----:B------:R-:W-:Y:S02]  /*3c30*/  USHF.L.U32 UR11, UR4, 0x5, URZ ;  /* 0x00000005040b7899 */ /* 0x000fe400080006ff */
[----:B------:R-:W-:Y:S02]  /*3c40*/  ULOP3.LUT UR4, UR4, 0xffe, URZ, 0xc0, !UPT ;  /* 0x00000ffe04047892 */ /* 0x000fe4000f8ec0ff */
[----:B------:R-:W-:Y:S02]  /*3c50*/  ULOP3.LUT UR11, UR11, 0xffffffc0, URZ, 0xc0, !UPT ;  /* 0xffffffc00b0b7892 */ /* 0x000fe4000f8ec0ff */
[----:B------:R-:W-:Y:S02]  /*3c60*/  UIADD3 UR4, UPT, UPT, -UR4, UR30, URZ ;  /* 0x0000001e04047290 */ /* 0x000fe4000fffe1ff */
[----:B------:R-:W-:Y:S01]  /*3c70*/  UIADD3 UR11, UPT, UPT, UR42, UR11, URZ ;  /* 0x0000000b2a0b7290 */ /* 0x000fe2000fffe0ff */
[----:B------:R-:W2:Y:S03]  /*3c80*/  SYNCS.PHASECHK.TRANS64.TRYWAIT P0, [UR31+0x130], R0 ;  /* 0x00013000ff0075a7 */ /* 0x000ea6000800111f */
[----:B------:R-:W-:Y:S01]  /*3c90*/  ULEA UR11, UR4, UR11, 0x14 ;  /* 0x0000000b040b7291 */ /* 0x000fe2000f8ea0ff */
[----:B-123--:R-:W-:Y:S11]  /*3ca0*/  @!P0 BRA `(.L_x_71) ;  /* 0x0000003800bc8947 */ /* 0x00eff60003800000 */
.L_x_147:
[----:B------:R-:W-:Y:S01]  /*3cb0*/  IADD3 R10, PT, PT, R10, 0x1, RZ ;  /* 0x000000010a0a7810 */ /* 0x000fe20007ffe0ff */
[----:B------:R-:W-:Y:S06]  /*3cc0*/  BRA.U !UP4, `(.L_x_72) ;  /* 0x000000010cc07547 */ /* 0x000fec000b800000 */
[----:B------:R-:W-:Y:S01]  /*3cd0*/  UPLOP3.LUT UP2, UPT, UPT, UPT, UPT, 0x40, 0x4 ;  /* 0x000000000004789c */ /* 0x000fe20003f4e870 */
[----:B------:R-:W-:Y:S01]  /*3ce0*/  UMOV UR23, UR41 ;  /* 0x0000002900177c82 */ /* 0x000fe20008000000 */
[----:B------:R-:W-:Y:S01]  /*3cf0*/  UMOV UR22, UR40 ;  /* 0x0000002800167c82 */ /* 0x000fe20008000000 */
[----:B------:R-:W-:-:S08]  /*3d00*/  UMOV UR10, UR24 ;  /* 0x00000018000a7c82 */ /* 0x000fd00008000000 */
.L_x_75:
[----:B------:R-:W-:Y:S02]  /*3d10*/  UIADD3 UR23, UPT, UPT, UR23, 0x1, URZ ;  /* 0x0000000117177890 */ /* 0x000fe4000fffe0ff */
[----:B--2---:R-:W-:Y:S02]  /*3d20*/  ULEA UR5, UR10, UR26, 0x3 ;  /* 0x0000001a0a057291 */ /* 0x004fe4000f8e18ff */
[----:B------:R-:W-:Y:S01]  /*3d30*/  UISETP.NE.AND UP3, UPT, UR23, URZ, UPT ;  /* 0x000000ff1700728c */ /* 0x000fe2000bf65270 */
[----:B---3--:R-:W-:Y:S10]  /*3d40*/  @P2 BRA `(.L_x_73) ;  /* 0x00000000000c2947 */ /* 0x008ff40003800000 */
[----:B-1----:R-:W-:Y:S04]  /*3d50*/  SHF.L.U32 R2, R8, 0x1f, RZ ;  /* 0x0000001f08027819 */ /* 0x002fe800000006ff */
[----:B------:R-:W1:Y:S02]  /*3d60*/  SYNCS.PHASECHK.TRANS64.TRYWAIT P0, [UR5], R2 ;  /* 0x00000002ff0075a7 */ /* 0x000e640008001105 */
[----:B-1----:R-:W-:Y:S05]  /*3d70*/  @!P0 BRA `(.L_x_74) ;  /* 0x0000003800a08947 */ /* 0x002fea0003800000 */
.L_x_73:
[----:B------:R-:W-:Y:S01]  /*3d80*/  UISETP.NE.AND UP0, UPT, UR22, 0x1, UPT ;  /* 0x000000011600788c */ /* 0x000fe2000bf05270 */
[----:B------:R-:W-:Y:S01]  /*3d90*/  PLOP3.LUT P2, PT, PT, PT, PT, 0x80, 0x8 ;  /* 0x000000000008781c */ /* 0x000fe20003f4f070 */
[----:B------:R-:W-:Y:S02]  /*3da0*/  UIADD3 UR4, UPT, UPT, UR10, 0x1, URZ ;  /* 0x000000010a047890 */ /* 0x000fe4000fffe0ff */
[----:B------:R-:W-:Y:S02]  /*3db0*/  UIADD3 UR25, UPT, UPT, UR5, 0x68, URZ ;  /* 0x0000006805197890 */ /* 0x000fe4000fffe0ff */
[----:B------:R-:W-:Y:S01]  /*3dc0*/  UISETP.NE.AND UP1, UPT, UR4, 0xd, UPT ;  /* 0x0000000d0400788c */ /* 0x000fe2000bf25270 */
[----:B------:R-:W-:Y:S01]  /*3dd0*/  PLOP3.LUT P0, PT, PT, PT, UP0, 0x80, 0x8 ;  /* 0x000000000008781c */ /* 0x000fe20003f0f008 */
[----:B------:R-:W-:Y:S02]  /*3de0*/  UIADD3 UR22, UPT, UPT, UR22, -0x1, URZ ;  /* 0xffffffff16167890 */ /* 0x000fe4000fffe0ff */
[----:B------:R-:W-:Y:S02]  /*3df0*/  USEL UR6, URZ, 0x1, UP1 ;  /* 0x00000001ff067887 */ /* 0x000fe40008800000 */
[----:B------:R-:W-:Y:S01]  /*3e00*/  USEL UR24, UR4, URZ, UP1 ;  /* 0x000000ff04187287 */ /* 0x000fe20008800000 */
[----:B------:R-:W-:Y:S01]  /*3e10*/  UMOV UR7, 0x40004040 ;  /* 0x4000404000077882 */ /* 0x000fe20000000000 */
[----:B------:R-:W-:Y:S02]  /*3e20*/  UMOV UR5, 0x40004040 ;  /* 0x4000404000057882 */ /* 0x000fe40000000000 */
[----:B------:R-:W-:Y:S01]  /*3e30*/  @UP0 ULEA UR4, UR24, UR26, 0x3 ;  /* 0x0000001a18040291 */ /* 0x000fe2000f8e18ff */
[----:B------:R-:W-:Y:S01]  /*3e40*/  LOP3.LUT R8, R8, UR6, RZ, 0x3c, !PT ;  /* 0x0000000608087c12 */ /* 0x000fe2000f8e3cff */
[----:B------:R-:W-:Y:S01]  /*3e50*/  ULEA UR6, UR10, UR29, 0x9 ;  /* 0x0000001d0a067291 */ /* 0x000fe2000f8e48ff */
[----:B------:R-:W-:Y:S02]  /*3e60*/  UMOV UR21, 0x40004040 ;  /* 0x4000404000157882 */ /* 0x000fe40000000000 */
[----:B-1----:R-:W-:Y:S01]  /*3e70*/  @P0 SHF.L.U32 R0, R8, 0x1f, RZ ;  /* 0x0000001f08000819 */ /* 0x002fe200000006ff */
[----:B------:R-:W-:Y:S02]  /*3e80*/  UIADD3 UR20, UPT, UPT, UR6, 0x2, URZ ;  /* 0x0000000206147890 */ /* 0x000fe4000fffe0ff */
[----:B------:R-:W-:Y:S01]  /*3e90*/  UIADD3 UR16, UPT, UPT, UR6, 0x4, URZ ;  /* 0x0000000406107890 */ /* 0x000fe2000fffe0ff */
[----:B------:R2:W3:Y:S01]  /*3ea0*/  @P0 SYNCS.PHASECHK.TRANS64.TRYWAIT P2, [UR4], R0 ;  /* 0x00000000ff0005a7 */ /* 0x0004e20008041104 */
[----:B------:R-:W-:Y:S02]  /*3eb0*/  ULEA UR4, UR10, UR28, 0x9 ;  /* 0x0000001c0a047291 */ /* 0x000fe4000f8e48ff */
[----:B------:R-:W-:Y:S02]  /*3ec0*/  UIADD3 UR12, UPT, UPT, UR6, 0x6, URZ ;  /* 0x00000006060c7890 */ /* 0x000fe4000fffe0ff */
[----:B------:R-:W-:Y:S02]  /*3ed0*/  UIADD3 UR18, UPT, UPT, UR4, 0x2, URZ ;  /* 0x0000000204127890 */ /* 0x000fe4000fffe0ff */
[----:B------:R-:W-:Y:S02]  /*3ee0*/  UIADD3 UR14, UPT, UPT, UR4, 0x4, URZ ;  /* 0x00000004040e7890 */ /* 0x000fe4000fffe0ff */
[----:B------:R-:W-:Y:S01]  /*3ef0*/  UIADD3 UR8, UPT, UPT, UR4, 0x6, URZ ;  /* 0x0000000604087890 */ /* 0x000fe2000fffe0ff */
[----:B------:R2:W-:Y:S01]  /*3f00*/  UTCIMMA gdesc[UR4], gdesc[UR6], tmem[UR11], tmem[UR38], idesc[UR39], UP2 ;  /* 0x00ff2606040075ea */ /* 0x0005e2000900010b */
[----:B------:R-:W-:Y:S01]  /*3f10*/  UPLOP3.LUT UP2, UPT, UPT, UPT, UPT, 0x80, 0x8 ;  /* 0x000000000008789c */ /* 0x000fe20003f4f070 */
[----:B------:R-:W-:Y:S01]  /*3f20*/  UMOV UR19, 0x40004040 ;  /* 0x4000404000137882 */ /* 0x000fe20000000000 */
[----:B------:R-:W-:Y:S01]  /*3f30*/  UMOV UR17, 0x40004040 ;  /* 0x4000404000117882 */ /* 0x000fe20000000000 */
[----:B------:R2:W-:Y:S01]  /*3f40*/  UTCIMMA gdesc[UR18], gdesc[UR20], tmem[UR11], tmem[UR36], idesc[UR37], UPT ;  /* 0x00ff2414120075ea */ /* 0x0005e2000b80010b */
[----:B------:R-:W-:Y:S01]  /*3f50*/  UMOV UR15, 0x40004040 ;  /* 0x40004040000f7882 */ /* 0x000fe20000000000 */
[----:B------:R-:W-:Y:S01]  /*3f60*/  UMOV UR13, 0x40004040 ;  /* 0x40004040000d7882 */ /* 0x000fe20000000000 */
[----:B------:R-:W-:Y:S01]  /*3f70*/  UMOV UR9, 0x40004040 ;  /* 0x4000404000097882 */ /* 0x000fe20000000000 */
[----:B------:R2:W-:Y:S01]  /*3f80*/  UTCIMMA gdesc[UR14], gdesc[UR16], tmem[UR11], tmem[UR34], idesc[UR35], UPT ;  /* 0x00ff22100e0075ea */ /* 0x0005e2000b80010b */
[----:B------:R2:W-:Y:S01]  /*3f90*/  UTCIMMA gdesc[UR8], gdesc[UR12], tmem[UR11], tmem[UR32], idesc[UR33], UPT ;  /* 0x00ff200c080075ea */ /* 0x0005e2000b80010b */
[----:B------:R2:W-:Y:S01]  /*3fa0*/  UTCBAR.MULTICAST [UR25], URZ, UR27 ;  /* 0x000000ff190073e9 */ /* 0x0005e2000800081b */
[----:B------:R-:W-:Y:S01]  /*3fb0*/  UMOV UR10, UR24 ;  /* 0x00000018000a7c82 */ /* 0x000fe20008000000 */
[----:B------:R-:W-:Y:S05]  /*3fc0*/  BRA.U UP3, `(.L_x_75) ;  /* 0xfffffffd03507547 */ /* 0x000fea000b83ffff */
.L_x_72:
[----:B--2---:R-:W-:Y:S01]  /*3fd0*/  UIADD3 UR4, UPT, UPT, UR30, 0x1, URZ ;  /* 0x000000011e047890 */ /* 0x004fe2000fffe0ff */
[C---:B------:R-:W-:Y:S01]  /*3fe0*/  ISETP.NE.AND P0, PT, R10.reuse, 0x2, PT ;  /* 0x000000020a00780c */ /* 0x040fe20003f05270 */
[----:B------:R-:W-:Y:S02]  /*3ff0*/  UIADD3 UR5, UPT, UPT, UR31, 0x110, URZ ;  /* 0x000001101f057890 */ /* 0x000fe4000fffe0ff */
[----:B------:R-:W-:Y:S01]  /*4000*/  UISETP.NE.AND UP0, UPT, UR4, 0x4, UPT ;  /* 0x000000040400788c */ /* 0x000fe2000bf05270 */
[----:B-1----:R-:W-:Y:S02]  /*4010*/  SEL R0, RZ, 0x1, P0 ;  /* 0x00000001ff007807 */ /* 0x002fe40000000000 */
[----:B------:R-:W-:Y:S01]  /*4020*/  SEL R10, R10, RZ, P0 ;  /* 0x000000ff0a0a7207 */ /* 0x000fe20000000000 */
[----:B------:R-:W-:Y:S01]  /*4030*/  USEL UR6, URZ, 0x1, UP0 ;  /* 0x00000001ff067887 */ /* 0x000fe20008000000 */
[----:B------:R-:W-:Y:S01]  /*4040*/  LOP3.LUT R9, R9, R0, RZ, 0x3c, !PT ;  /* 0x0000000009097212 */ /* 0x000fe200078e3cff */
[----:B------:R-:W-:Y:S01]  /*4050*/  USEL UR30, UR4, URZ, UP0 ;  /* 0x000000ff041e7287 */ /* 0x000fe20008000000 */
[----:B------:R1:W-:Y:S03]  /*4060*/  UTCBAR [UR5], URZ ;  /* 0x000000ff050073e9 */ /* 0x0003e600080000ff */
[----:B------:R-:W-:Y:S01]  /*4070*/  LOP3.LUT R11, R11, UR6, RZ, 0x3c, !PT ;  /* 0x000000060b0b7c12 */ /* 0x000fe2000f8e3cff */
[----:B------:R-:W-:Y:S07]  /*4080*/  @P1 BRA `(.L_x_76) ;  /* 0xfffffff800881947 */ /* 0x000fee000383ffff */
[----:B------:R-:W2:Y:S01]  /*4090*/  S2UR UR8, SR_CgaCtaId ;  /* 0x00000000000879c3 */ /* 0x000ea20000008800 */
[----:B------:R-:W-:Y:S01]  /*40a0*/  ELECT P0, URZ, PT ;  /* 0x0000000000ff782f */ /* 0x000fe20003800000 */
[----:B------:R-:W-:Y:S01]  /*40b0*/  IMAD.MOV.U32 R0, RZ, RZ, 0x1 ;  /* 0x00000001ff007424 */ /* 0x000fe200078e00ff */
[----:B------:R-:W-:Y:S01]  /*40c0*/  UIADD3 UR26, UPT, UPT, UR26, 0x130, URZ ;  /* 0x000001301a1a7890 */ /* 0x000fe2000fffe0ff */
[----:B------:R-:W-:Y:S01]  /*40d0*/  SHF.L.U32 R2, R11, 0x1f, RZ ;  /* 0x0000001f0b027819 */ /* 0x000fe200000006ff */
[----:B------:R-:W-:-:S03]  /*40e0*/  UMOV UR4, 0x40 ;  /* 0x0000004000047882 */ /* 0x000fc60000000000 */
[----:B------:R-:W-:Y:S01]  /*40f0*/  UVIRTCOUNT.DEALLOC.SMPOOL 0x80 ;  /* 0x000000800000784c */ /* 0x000fe20000000000 */
[----:B--2---:R-:W-:Y:S02]  /*4100*/  ULEA UR8, UR8, UR4, 0x18 ;  /* 0x0000000408087291 */ /* 0x004fe4000f8ec0ff */
[----:B------:R-:W-:-:S07]  /*4110*/  ULEA UR4, UR30, UR26, 0x3 ;  /* 0x0000001a1e047291 */ /* 0x000fce000f8e18ff */
[----:B------:R2:W-:Y:S02]  /*4120*/  @P0 STS.U8 [UR8+0x1c], R0 ;  /* 0x00001c00ff000988 */ /* 0x0005e40008000008 */
[----:B------:R-:W4:Y:S02]  /*4130*/  SYNCS.PHASECHK.TRANS64.TRYWAIT P0, [UR4], R2 ;  /* 0x00000002ff0075a7 */ /* 0x000f240008001104 */
[----:B--2-4-:R-:W-:Y:S05]  /*4140*/  @!P0 BRA `(.L_x_77) ;  /* 0x0000003400c48947 */ /* 0x014fea0003800000 */
.L_x_150:
[----:B------:R-:W-:-:S04]  /*4150*/  UIADD3 UR4, UPT, UPT, UR30, 0x1, URZ ;  /* 0x000000011e047890 */ /* 0x000fc8000fffe0ff */
[----:B------:R-:W-:-:S04]  /*4160*/  UISETP.NE.AND UP0, UPT, UR4, 0x4, UPT ;  /* 0x000000040400788c */ /* 0x000fc8000bf05270 */
[----:B------:R-:W-:Y:S02]  /*4170*/  USEL UR6, URZ, 0x1, UP0 ;  /* 0x00000001ff067887 */ /* 0x000fe40008000000 */
[----:B------:R-:W-:-:S04]  /*4180*/  USEL UR4, UR4, URZ, UP0 ;  /* 0x000000ff04047287 */ /* 0x000fc80008000000 */
[----:B-1----:R-:W-:Y:S01]  /*4190*/  ULEA UR5, UR4, UR26, 0x3 ;  /* 0x0000001a04057291 */ /* 0x002fe2000f8e18ff */
[----:B--2---:R-:W-:-:S04]  /*41a0*/  LOP3.LUT R2, R11, UR6, RZ, 0x3c, !PT ;  /* 0x000000060b027c12 */ /* 0x004fc8000f8e3cff */
[----:B------:R-:W-:-:S04]  /*41b0*/  SHF.L.U32 R3, R2, 0x1f, RZ ;  /* 0x0000001f02037819 */ /* 0x000fc800000006ff */
[----:B------:R-:W1:Y:S02]  /*41c0*/  SYNCS.PHASECHK.TRANS64.TRYWAIT P0, [UR5], R3 ;  /* 0x00000003ff0075a7 */ /* 0x000e640008001105 */
[----:B-1----:R-:W-:Y:S05]  /*41d0*/  @!P0 BRA `(.L_x_78) ;  /* 0x0000003400b88947 */ /* 0x002fea0003800000 */
.L_x_152:
        /* <DEDUP_REMOVED lines=9> */
.L_x_154:
[----:B------:R-:W-:-:S04]  /*4270*/  UIADD3 UR4, UPT, UPT, UR4, 0x1, URZ ;  /* 0x0000000104047890 */ /* 0x000fc8000fffe0ff */
[----:B------:R-:W-:-:S04]  /*4280*/  UISETP.NE.AND UP0, UPT, UR4, 0x4, UPT ;  /* 0x000000040400788c */ /* 0x000fc8000bf05270 */
[----:B------:R-:W-:Y:S02]  /*4290*/  USEL UR5, URZ, 0x1, UP0 ;  /* 0x00000001ff057887 */ /* 0x000fe40008000000 */
[----:B------:R-:W-:-:S04]  /*42a0*/  USEL UR4, UR4, URZ, UP0 ;  /* 0x000000ff04047287 */ /* 0x000fc80008000000 */
[----:B------:R-:W-:Y:S01]  /*42b0*/  ULEA UR4, UR4, UR26, 0x3 ;  /* 0x0000001a04047291 */ /* 0x000fe2000f8e18ff */
[----:B------:R-:W-:-:S04]  /*42c0*/  LOP3.LUT R2, R2, UR5, RZ, 0x3c, !PT ;  /* 0x0000000502027c12 */ /* 0x000fc8000f8e3cff */
[----:B------:R-:W-:-:S04]  /*42d0*/  SHF.L.U32 R2, R2, 0x1f, RZ ;  /* 0x0000001f02027819 */ /* 0x000fc800000006ff */
[----:B------:R-:W2:Y:S02]  /*42e0*/  SYNCS.PHASECHK.TRANS64.TRYWAIT P0, [UR4], R2 ;  /* 0x00000002ff0075a7 */ /* 0x000ea40008001104 */
[----:B--2---:R-:W-:Y:S05]  /*42f0*/  @!P0 BRA `(.L_x_80) ;  /* 0x0000003400a08947 */ /* 0x004fea0003800000 */
.L_x_156:
[----:B------:R-:W-:Y:S01]  /*4300*/  NOP ;  /* 0x0000000000007918 */ /* 0x000fe20000000000 */
[----:B-1----:R-:W1:Y:S01]  /*4310*/  LDS R0, [UR8+0x14] ;  /* 0x00001408ff007984 */ /* 0x002e620008000800 */
[----:B------:R-:W-:Y:S01]  /*4320*/  ULOP3.LUT UR4, UR42, 0xffff, URZ, 0xc0, !UPT ;  /* 0x0000ffff2a047892 */ /* 0x000fe2000f8ec0ff */
[----:B------:R-:W-:Y:S01]  /*4330*/  UMOV UR5, 0xffff ;  /* 0x0000ffff00057882 */ /* 0x000fe20000000000 */
[----:B------:R-:W-:Y:S02]  /*4340*/  UMOV UR6, 0x1 ;  /* 0x0000000100067882 */ /* 0x000fe40000000000 */
[----:B------:R-:W-:-:S04]  /*4350*/  USHF.R.U32.HI UR4, URZ, 0x5, UR4 ;  /* 0x00000005ff047899 */ /* 0x000fc80008011604 */
[----:B------:R-:W-:Y:S02]  /*4360*/  USHF.L.U32 UR5, UR5, UR4, URZ ;  /* 0x0000000405057299 */ /* 0x000fe400080006ff */
[----:B------:R-:W-:-:S04]  /*4370*/  USHF.L.U32 UR4, UR6, UR4, URZ ;  /* 0x0000000406047299 */ /* 0x000fc800080006ff */
[----:B-1----:R-:W-:-:S04]  /*4380*/  LOP3.LUT R0, R0, UR5, RZ, 0xc0, !PT ;  /* 0x0000000500007c12 */ /* 0x002fc8000f8ec0ff */
[----:B------:R-:W-:-:S13]  /*4390*/  ISETP.NE.AND P0, PT, R0, UR5, PT ;  /* 0x0000000500007c0c */ /* 0x000fda000bf05270 */
[----:B------:R-:W-:Y:S05]  /*43a0*/  @P0 BRA `(.L_x_81) ;  /* 0x0000000000580947 */ /* 0x000fea0003800000 */
[----:B------:R-:W1:Y:S02]  /*43b0*/  LDS R0, [UR8+0x18] ;  /* 0x00001808ff007984 */ /* 0x000e640008000800 */
[----:B-1----:R-:W-:-:S04]  /*43c0*/  LOP3.LUT R0, R0, UR4, RZ, 0xc0, !PT ;  /* 0x0000000400007c12 */ /* 0x002fc8000f8ec0ff */
[----:B------:R-:W-:-:S13]  /*43d0*/  ISETP.NE.AND P0, PT, R0, UR4, PT ;  /* 0x0000000400007c0c */ /* 0x000fda000bf05270 */
[----:B------:R-:W-:Y:S05]  /*43e0*/  @P0 BRA `(.L_x_82) ;  /* 0x00000000003c0947 */ /* 0x000fea0003800000 */
[----:B------:R-:W1:Y:S01]  /*43f0*/  S2R R2, SR_LANEID ;  /* 0x0000000000027919 */ /* 0x000e620000000000 */
[----:B------:R-:W-:-:S06]  /*4400*/  ULOP3.LUT UR5, URZ, UR5, URZ, 0x33, !UPT ;  /* 0x00000005ff057292 */ /* 0x000fcc000f8e33ff */
[----:B------:R-:W-:-:S04]  /*4410*/  IMAD.U32 R0, RZ, RZ, UR5 ;  /* 0x00000005ff007e24 */ /* 0x000fc8000f8e00ff */
[----:B------:R2:W4:Y:S02]  /*4420*/  REDUX UR7, R0 ;  /* 0x00000000000773c4 */ /* 0x0005240000000000 */
[----:B------:R1:W-:Y:S01]  /*4430*/  UTCATOMSWS.AND URZ, UR5 ;  /* 0x0000000500ff79e3 */ /* 0x0003e20008000000 */
[----:B--2---:R-:W-:Y:S01]  /*4440*/  LOP3.LUT R0, RZ, UR4, RZ, 0x33, !PT ;  /* 0x00000004ff007c12 */ /* 0x004fe2000f8e33ff */
[----:B------:R-:W-:Y:S02]  /*4450*/  VOTEU.ANY UR4, UPT, PT ;  /* 0x0000000000047886 */ /* 0x000fe400038e0100 */
[----:B------:R-:W-:Y:S02]  /*4460*/  UFLO.U32 UR4, UR4 ;  /* 0x00000004000472bd */ /* 0x000fe400080e0000 */
[----:B------:R-:W2:Y:S04]  /*4470*/  REDUX UR6, R0 ;  /* 0x00000000000673c4 */ /* 0x000ea80000000000 */
[----:B-1----:R-:W-:-:S02]  /*4480*/  ISETP.EQ.U32.AND P0, PT, R2, UR4, PT ;  /* 0x0000000402007c0c */ /* 0x002fc4000bf02070 */
[----:B----4-:R-:W-:-:S11]  /*4490*/  MOV R2, UR7 ;  /* 0x0000000700027c02 */ /* 0x010fd60008000f00 */
[----:B------:R1:W-:Y:S01]  /*44a0*/  @P0 ATOMS.AND RZ, [UR8+0x14], R2 ;  /* 0x00001402ffff098c */ /* 0x0003e2000a800008 */
[----:B--2---:R-:W-:-:S05]  /*44b0*/  IMAD.U32 R0, RZ, RZ, UR6 ;  /* 0x00000006ff007e24 */ /* 0x004fca000f8e00ff */
[----:B------:R1:W-:Y:S01]  /*44c0*/  @P0 ATOMS.AND RZ, [UR8+0x18], R0 ;  /* 0x00001800ffff098c */ /* 0x0003e2000a800008 */
[----:B------:R-:W-:Y:S05]  /*44d0*/  BRA `(.L_x_83) ;  /* 0x0000000000147947 */ /* 0x000fea0003800000 */
.L_x_82:
[----:B------:R-:W-:Y:S02]  /*44e0*/  MOV R2, 0x4500 ;  /* 0x0000450000027802 */ /* 0x000fe40000000f00 */
[----:B---3-5:R-:W-:Y:S05]  /*44f0*/  CALL.REL.NOINC `($__internal_0_$__cuda_sm10x_tcgen05_guardrail_trap_col_being_dealloced_not_returned_by_alloc) ;  /* 0x0000003400bc7944 */ /* 0x028fea0003c00000 */
[----:B------:R-:W-:Y:S05]  /*4500*/  BRA `(.L_x_83) ;  /* 0x0000000000087947 */ /* 0x000fea0003800000 */
.L_x_81:
[----:B------:R-:W-:Y:S02]  /*4510*/  MOV R2, 0x4530 ;  /* 0x0000453000027802 */ /* 0x000fe40000000f00 */
[----:B---3-5:R-:W-:Y:S05]  /*4520*/  CALL.REL.NOINC `($__internal_2_$__cuda_sm10x_tcgen05_guardrail_trap_unallocated_columns_being_dealloced) ;  /* 0x0000003400c87944 */ /* 0x028fea0003c00000 */
.L_x_83:
[----:B------:R-:W-:Y:S01]  /*4530*/  NOP ;  /* 0x0000000000007918 */ /* 0x000fe20000000000 */
[----:B------:R-:W-:Y:S05]  /*4540*/  EXIT ;  /* 0x000000000000794d */ /* 0x000fea0003800000 */
.L_x_65:
[----:B------:R-:W-:-:S09]  /*4550*/  UISETP.NE.OR UP0, UPT, UR22, 0x3, !UP3 ;  /* 0x000000031600788c */ /* 0x000fd2000df05670 */
[----:B------:R-:W-:Y:S05]  /*4560*/  BRA.U UP0, `(.L_x_84) ;  /* 0x0000000d00087547 */ /* 0x000fea000b800000 */
[----:B------:R-:W2:Y:S01]  /*4570*/  LDCU UR26, c[0x0][0x370] ;  /* 0x00006e00ff1a77ac */ /* 0x000ea20008000800 */
[----:B------:R-:W3:Y:S01]  /*4580*/  LDC.64 R16, c[0x0][0x348] ;  /* 0x0000d200ff107b82 */ /* 0x000ee20000000a00 */
[----:B------:R-:W-:Y:S02]  /*4590*/  HFMA2 R13, -RZ, RZ, 0, 0 ;  /* 0x00000000ff0d7431 */ /* 0x000fe400000001ff */
[----:B------:R-:W-:Y:S01]  /*45a0*/  IMAD.MOV.U32 R15, RZ, RZ, 0x1 ;  /* 0x00000001ff0f7424 */ /* 0x000fe200078e00ff */
[----:B------:R-:W2:Y:S01]  /*45b0*/  LDCU.128 UR28, c[0x0][0xb10] ;  /* 0x00016200ff1c77ac */ /* 0x000ea20008000c00 */
[----:B------:R-:W-:Y:S01]  /*45c0*/  IMAD.MOV.U32 R14, RZ, RZ, RZ ;  /* 0x000000ffff0e7224 */ /* 0x000fe200078e00ff */
[----:B------:R-:W-:Y:S01]  /*45d0*/  MOV R12, 0x1000 ;  /* 0x00001000000c7802 */ /* 0x000fe20000000f00 */
[----:B------:R-:W4:Y:S01]  /*45e0*/  LDCU UR25, c[0x0][0x374] ;  /* 0x00006e80ff1977ac */ /* 0x000f220008000800 */
[----:B------:R-:W1:Y:S01]  /*45f0*/  LDC.64 R2, c[0x0][0x888] ;  /* 0x00022200ff027b82 */ /* 0x000e620000000a00 */
[----:B------:R-:W4:Y:S01]  /*4600*/  LDCU UR16, c[0x0][0xb0c] ;  /* 0x00016180ff1077ac */ /* 0x000f220008000800 */
[----:B------:R-:W3:Y:S06]  /*4610*/  LDCU UR35, c[0x0][0xb20] ;  /* 0x00016400ff2377ac */ /* 0x000eec0008000800 */
[----:B------:R-:W1:Y:S01]  /*4620*/  LDC.64 R4, c[0x0][0x890] ;  /* 0x00022400ff047b82 */ /* 0x000e620000000a00 */
[----:B------:R-:W3:Y:S01]  /*4630*/  LDCU UR4, c[0x0][0xb30] ;  /* 0x00016600ff0477ac */ /* 0x000ee20008000800 */
[----:B------:R-:W-:Y:S01]  /*4640*/  UMOV UR17, 0x400 ;  /* 0x0000040000117882 */ /* 0x000fe20000000000 */
[----:B--2---:R-:W-:-:S02]  /*4650*/  UIMAD.WIDE.U32 UR32, UR26, UR28, URZ ;  /* 0x0000001c1a2072a5 */ /* 0x004fc4000f8e00ff */
[----:B----4-:R-:W-:Y:S02]  /*4660*/  UIMAD.WIDE.U32 UR6, UR25, UR31, URZ ;  /* 0x0000001f190672a5 */ /* 0x010fe4000f8e00ff */
[----:B------:R-:W-:Y:S02]  /*4670*/  ULEA UR17, UR48, UR17, 0x18 ;  /* 0x0000001130117291 */ /* 0x000fe4000f8ec0ff */
[----:B------:R-:W-:Y:S02]  /*4680*/  UPLOP3.LUT UP3, UPT, UPT, UPT, UPT, 0x40, 0x4 ;  /* 0x000000000004789c */ /* 0x000fe40003f6e870 */
[----:B------:R-:W-:Y:S01]  /*4690*/  UIADD3 UR5, UPT, UPT, UR17, 0xd0, URZ ;  /* 0x000000d011057890 */ /* 0x000fe2000fffe0ff */
[----:B------:R-:W-:Y:S01]  /*46a0*/  UMOV UR32, UR33 ;  /* 0x0000002100207c82 */ /* 0x000fe20008000000 */
[----:B------:R-:W-:Y:S01]  /*46b0*/  UMOV UR27, UR7 ;  /* 0x00000007001b7c82 */ /* 0x000fe20008000000 */
[----:B------:R-:W-:Y:S02]  /*46c0*/  UISETP.GE.AND UP0, UPT, UR40, 0x1, UPT ;  /* 0x000000012800788c */ /* 0x000fe4000bf06270 */
[----:B------:R-:W-:Y:S01]  /*46d0*/  UISETP.NE.AND UP4, UPT, UR40, 0x1, UPT ;  /* 0x000000012800788c */ /* 0x000fe2000bf85270 */
[----:B------:R-:W2:Y:S01]  /*46e0*/  LDCU.64 UR14, c[0x0][0xb28] ;  /* 0x00016500ff0e77ac */ /* 0x000ea20008000a00 */
[----:B------:R-:W-:-:S02]  /*46f0*/  UISETP.NE.AND UP6, UPT, UR16, 0x1, UPT ;  /* 0x000000011000788c */ /* 0x000fc4000bfc5270 */
[----:B------:R-:W-:Y:S02]  /*4700*/  UISETP.NE.AND UP5, UPT, UR30, 0x1, UPT ;  /* 0x000000011e00788c */ /* 0x000fe4000bfa5270 */
[----:B------:R-:W-:Y:S02]  /*4710*/  UPRMT UR48, UR48, 0x654, UR5 ;  /* 0x0000065430307896 */ /* 0x000fe40008000005 */
[----:B------:R-:W-:Y:S02]  /*4720*/  USHF.R.U32.HI UR32, URZ, UR29, UR32 ;  /* 0x0000001dff207299 */ /* 0x000fe40008011620 */
[----:B---3--:R-:W-:Y:S02]  /*4730*/  USHF.R.U32.HI UR27, URZ, UR35, UR27 ;  /* 0x00000023ff1b7299 */ /* 0x008fe4000801161b */
[----:B------:R-:W-:-:S11]  /*4740*/  UISETP.NE.AND UP2, UPT, UR4, 0x1, UPT ;  /* 0x000000010400788c */ /* 0x000fd6000bf45270 */
.L_x_92:
[C---:B------:R-:W-:Y:S02]  /*4750*/  LEA R7, R14.reuse, UR17, 0x3 ;  /* 0x000000110e077c11 */ /* 0x040fe4000f8e18ff */
[----:B------:R-:W-:Y:S02]  /*4760*/  SHF.L.U32 R0, R13, 0x1f, RZ ;  /* 0x0000001f0d007819 */ /* 0x000fe400000006ff */
[----:B------:R-:W-:Y:S02]  /*4770*/  LEA R8, R14, UR17, 0x4 ;  /* 0x000000110e087c11 */ /* 0x000fe4000f8e20ff */
[----:B---3--:R-:W3:Y:S02]  /*4780*/  SYNCS.PHASECHK.TRANS64.TRYWAIT P0, [R7+URZ+0xf0], R0 ;  /* 0x0000f000070075a7 */ /* 0x008ee400080011ff */
[----:B---3--:R-:W-:Y:S05]  /*4790*/  @!P0 BRA `(.L_x_85) ;  /* 0x0000003000908947 */ /* 0x008fea0003800000 */
.L_x_157:
[----:B------:R-:W4:Y:S01]  /*47a0*/  LDS.128 R8, [R8+0x180] ;  /* 0x0001800008087984 */ /* 0x000f220000000c00 */
[----:B------:R-:W-:Y:S01]  /*47b0*/  UISETP.GE.AND UP0, UPT, UR40, 0x1, UPT ;  /* 0x000000012800788c */ /* 0x000fe2000bf06270 */
[----:B------:R-:W-:Y:S01]  /*47c0*/  @!PT LDS RZ, [RZ] ;  /* 0x00000000fffff984 */ /* 0x000fe20000000800 */
[----:B------:R-:W-:Y:S01]  /*47d0*/  @!PT LDS RZ, [RZ] ;  /* 0x00000000fffff984 */ /* 0x000fe20000000800 */
[----:B------:R-:W-:Y:S01]  /*47e0*/  @!PT LDS RZ, [RZ] ;  /* 0x00000000fffff984 */ /* 0x000fe20000000800 */
[----:B------:R-:W-:Y:S01]  /*47f0*/  @!PT LDS RZ, [RZ] ;  /* 0x00000000fffff984 */ /* 0x000fe20000000800 */
[----:B------:R1:W-:Y:S06]  /*4800*/  MEMBAR.ALL.CTA ;  /* 0x0000000000007992 */ /* 0x0003ec0000008000 */
[----:B-1----:R-:W1:Y:S01]  /*4810*/  FENCE.VIEW.ASYNC.S ;  /* 0x00000000000073c6 */ /* 0x002e620000000000 */
[----:B----4-:R-:W-:Y:S11]  /*4820*/  LOP3.LUT P0, RZ, R10, 0x1, RZ, 0xc0, !PT ;  /* 0x000000010aff7812 */ /* 0x010ff6000780c0ff */
[----:B------:R-:W-:Y:S02]  /*4830*/  @!UPT UIADD3 URZ, UPT, UPT, URZ, URZ, URZ ;  /* 0x000000fffffff290 */ /* 0x000fe4000fffe0ff */
[----:B-1----:R-:W-:Y:S01]  /*4840*/  VOTEU.ANY UP1, P0 ;  /* 0x0000000000ff7886 */ /* 0x002fe20000020100 */
[----:B------:R-:W-:Y:S11]  /*4850*/  PLOP3.LUT P0, PT, PT, PT, UP1, 0x80, 0x8 ;  /* 0x000000000008781c */ /* 0x000ff60003f0f018 */
[----:B------:R-:W-:Y:S02]  /*4860*/  @!UPT UIADD3 URZ, UPT, UPT, URZ, URZ, URZ ;  /* 0x000000fffffff290 */ /* 0x000fe4000fffe0ff */
[----:B---3--:R-:W-:Y:S02]  /*4870*/  @P0 SHF.R.U32.HI R0, RZ, 0x10, R9 ;  /* 0x00000010ff000819 */ /* 0x008fe40000011609 */
[----:B------:R-:W-:Y:S02]  /*4880*/  @P0 MOV R6, R8 ;  /* 0x0000000800060202 */ /* 0x000fe40000000f00 */
[----:B------:R-:W-:Y:S01]  /*4890*/  @P0 R2UR UR4, R0 ;  /* 0x00000000000402ca */ /* 0x000fe200000e0000 */
[----:B------:R-:W-:Y:S01]  /*48a0*/  VIADD R0, R7, 0x100 ;  /* 0x0000010007007836 */ /* 0x000fe20000000000 */
[----:B------:R-:W-:Y:S02]  /*48b0*/  @P0 LOP3.LUT R8, R9, 0xffff, RZ, 0xc0, !PT ;  /* 0x0000ffff09080812 */ /* 0x000fe400078ec0ff */
[----:B------:R-:W-:Y:S02]  /*48c0*/  @P0 R2UR UR6, R6 ;  /* 0x00000000060602ca */ /* 0x000fe400000e0000 */
[----:B------:R-:W-:Y:S02]  /*48d0*/  PRMT R0, RZ, 0x654, R0 ;  /* 0x00000654ff007816 */ /* 0x000fe40000000000 */
[----:B------:R-:W-:Y:S02]  /*48e0*/  @P0 R2UR UR5, R8 ;  /* 0x00000000080502ca */ /* 0x000fe400000e0000 */
[----:B------:R1:W-:Y:S03]  /*48f0*/  SYNCS.ARRIVE.TRANS64.RED.A1T0 RZ, [R0+URZ], RZ ;  /* 0x000000ff00ff79a7 */ /* 0x0003e600081004ff */
[----:B------:R-:W-:Y:S04]  /*4900*/  @UP1 UMOV UR24, UR4 ;  /* 0x0000000400181c82 */ /* 0x000fe80008000000 */
[----:B------:R-:W-:Y:S04]  /*4910*/  @UP1 UMOV UR13, UR6 ;  /* 0x00000006000d1c82 */ /* 0x000fe80008000000 */
[----:B------:R-:W-:Y:S01]  /*4920*/  @UP1 UMOV UR7, UR5 ;  /* 0x0000000500071c82 */ /* 0x000fe20008000000 */
[----:B------:R-:W-:Y:S05]  /*4930*/  BRA.U !UP0, `(.L_x_86) ;  /* 0x0000000108a47547 */ /* 0x000fea000b800000 */
[----:B------:R-:W-:Y:S02]  /*4940*/  UIMAD.WIDE.U32 UR10, UR7, UR31, URZ ;  /* 0x0000001f070a72a5 */ /* 0x000fe4000f8e00ff */
[----:B------:R-:W-:Y:S02]  /*4950*/  UIMAD.WIDE.U32 UR18, UR13, UR28, URZ ;  /* 0x0000001c0d1272a5 */ /* 0x000fe4000f8e00ff */
[----:B------:R-:W-:Y:S02]  /*4960*/  USEL UR4, UR25, UR27, !UP5 ;  /* 0x0000001b19047287 */ /* 0x000fe4000e800000 */
[----:B------:R-:W-:Y:S02]  /*4970*/  USEL UR8, UR26, UR32, !UP6 ;  /* 0x000000201a087287 */ /* 0x000fe4000f000000 */
[----:B--2---:R-:W-:Y:S02]  /*4980*/  UIMAD.WIDE.U32 UR20, UR4, UR14, URZ ;  /* 0x0000000e041472a5 */ /* 0x004fe4000f8e00ff */
[----:B------:R-:W-:Y:S01]  /*4990*/  UIMAD.WIDE.U32 UR22, UR8, UR14, URZ ;  /* 0x0000000e081672a5 */ /* 0x000fe2000f8e00ff */
[----:B------:R-:W-:Y:S02]  /*49a0*/  UMOV UR5, UR11 ;  /* 0x0000000b00057c82 */ /* 0x000fe40008000000 */
[----:B------:R-:W-:Y:S03]  /*49b0*/  USHF.R.U32.HI UR6, URZ, UR35, UR5 ;  /* 0x00000023ff067299 */ /* 0x000fe60008011605 */
[----:B------:R-:W-:Y:S01]  /*49c0*/  UMOV UR5, UR19 ;  /* 0x0000001300057c82 */ /* 0x000fe20008000000 */
[----:B------:R-:W-:Y:S02]  /*49d0*/  USEL UR6, UR7, UR6, !UP5 ;  /* 0x0000000607067287 */ /* 0x000fe4000e800000 */
[----:B------:R-:W-:Y:S02]  /*49e0*/  USHF.R.U32.HI UR9, URZ, UR29, UR5 ;  /* 0x0000001dff097299 */ /* 0x000fe40008011605 */
[----:B------:R-:W-:Y:S01]  /*49f0*/  UIMAD.WIDE.U32 UR10, UR6, UR14, URZ ;  /* 0x0000000e060a72a5 */ /* 0x000fe2000f8e00ff */
[----:B------:R-:W-:Y:S02]  /*4a00*/  UMOV UR5, UR21 ;  /* 0x0000001500057c82 */ /* 0x000fe40008000000 */
[----:B------:R-:W-:Y:S03]  /*4a10*/  @UP4 USHF.R.U32.HI UR4, URZ, UR15, UR5 ;  /* 0x0000000fff044299 */ /* 0x000fe60008011605 */
[----:B------:R-:W-:Y:S01]  /*4a20*/  UMOV UR5, UR23 ;  /* 0x0000001700057c82 */ /* 0x000fe20008000000 */
[----:B------:R-:W-:Y:S02]  /*4a30*/  UIMAD UR4, UR40, UR4, URZ ;  /* 0x00000004280472a4 */ /* 0x000fe4000f8e02ff */
[----:B------:R-:W-:Y:S02]  /*4a40*/  @UP4 USHF.R.U32.HI UR8, URZ, UR15, UR5 ;  /* 0x0000000fff084299 */ /* 0x000fe40008011605 */
[----:B------:R-:W-:Y:S02]  /*4a50*/  USEL UR5, UR13, UR9, !UP6 ;  /* 0x000000090d057287 */ /* 0x000fe4000f000000 */
[----:B------:R-:W-:Y:S02]  /*4a60*/  UIMAD UR9, UR40, UR8, URZ ;  /* 0x00000008280972a4 */ /* 0x000fe4000f8e02ff */
[----:B------:R-:W-:Y:S03]  /*4a70*/  UISETP.GE.AND UP0, UPT, UR6, UR4, UPT ;  /* 0x000000040600728c */ /* 0x000fe6000bf06270 */
[----:B------:R-:W-:Y:S01]  /*4a80*/  UMOV UR4, UR11 ;  /* 0x0000000b00047c82 */ /* 0x000fe20008000000 */
[----:B------:R-:W-:Y:S02]  /*4a90*/  UISETP.GE.OR UP0, UPT, UR5, UR9, UP0 ;  /* 0x000000090500728c */ /* 0x000fe40008706670 */
[----:B------:R-:W-:Y:S02]  /*4aa0*/  USHF.R.U32.HI UR4, URZ, UR15, UR4 ;  /* 0x0000000fff047299 */ /* 0x000fe40008011604 */
[----:B------:R-:W-:Y:S02]  /*4ab0*/  UIMAD.WIDE.U32 UR10, UR5, UR14, URZ ;  /* 0x0000000e050a72a5 */ /* 0x000fe4000f8e00ff */
[----:B------:R-:W-:Y:S04]  /*4ac0*/  USEL UR12, UR6, UR4, !UP4 ;  /* 0x00000004060c7287 */ /* 0x000fe8000e000000 */
[----:B------:R-:W-:Y:S01]  /*4ad0*/  UIADD3 UR9, UPT, UPT, -UR12, URZ, URZ ;  /* 0x000000ff0c097290 */ /* 0x000fe2000fffe1ff */
[----:B------:R-:W-:Y:S02]  /*4ae0*/  @!UP0 UMOV UR4, UR11 ;  /* 0x0000000b00048c82 */ /* 0x000fe40008000000 */
[----:B------:R-:W-:Y:S02]  /*4af0*/  @!UP0 USHF.R.U32.HI UR4, URZ, UR15, UR4 ;  /* 0x0000000fff048299 */ /* 0x000fe40008011604 */
[----:B------:R-:W-:Y:S02]  /*4b00*/  UIMAD UR9, UR40, UR9, UR6 ;  /* 0x00000009280972a4 */ /* 0x000fe4000f8e0206 */
[----:B------:R-:W-:Y:S04]  /*4b10*/  @!UP0 USEL UR4, UR5, UR4, !UP4 ;  /* 0x0000000405048287 */ /* 0x000fe8000e000000 */
[----:B------:R-:W-:Y:S02]  /*4b20*/  @!UP0 UIMAD UR9, UR8, UR9, UR4 ;  /* 0x00000009080982a4 */ /* 0x000fe4000f8e0204 */
[----:B------:R-:W-:Y:S02]  /*4b30*/  @!UP0 UIADD3 UR10, UPT, UPT, UR12, -UR4, URZ ;  /* 0x800000040c0a8290 */ /* 0x000fe4000fffe0ff */
[----:B------:R-:W-:Y:S02]  /*4b40*/  UIADD3 UR4, UPT, UPT, -UR5, URZ, URZ ;  /* 0x000000ff05047290 */ /* 0x000fe4000fffe1ff */
[----:B------:R-:W-:Y:S02]  /*4b50*/  UIADD3 UR8, UPT, UPT, -UR6, URZ, URZ ;  /* 0x000000ff06087290 */ /* 0x000fe4000fffe1ff */
[----:B------:R-:W-:Y:S02]  /*4b60*/  @!UP0 UIMAD UR6, UR10, UR40, UR5 ;  /* 0x000000280a0682a4 */ /* 0x000fe4000f8e0205 */
[----:B------:R-:W-:Y:S02]  /*4b70*/  UIMAD UR13, UR16, UR4, UR13 ;  /* 0x00000004100d72a4 */ /* 0x000fe4000f8e020d */
[----:B------:R-:W-:Y:S01]  /*4b80*/  UIMAD UR7, UR30, UR8, UR7 ;  /* 0x000000081e0772a4 */ /* 0x000fe2000f8e0207 */
[----:B------:R-:W-:Y:S02]  /*4b90*/  @!UP0 UMOV UR5, UR9 ;  /* 0x0000000900058c82 */ /* 0x000fe40008000000 */
[----:B------:R-:W-:Y:S02]  /*4ba0*/  UIMAD UR13, UR5, UR16, UR13 ;  /* 0x00000010050d72a4 */ /* 0x000fe4000f8e020d */
[----:B------:R-:W-:Y:S11]  /*4bb0*/  UIMAD UR7, UR6, UR30, UR7 ;  /* 0x0000001e060772a4 */ /* 0x000ff6000f8e0207 */
[----:B------:R-:W-:Y:S01]  /*4bc0*/  @!UPT UIADD3 URZ, UPT, UPT, URZ, URZ, URZ ;  /* 0x000000fffffff290 */ /* 0x000fe2000fffe0ff */
.L_x_86:
[----:B------:R-:W3:Y:S01]  /*4bd0*/  @!UP2 LDCU.128 UR20, c[0x0][0xb10] ;  /* 0x00016200ff14a7ac */ /* 0x000ee20008000c00 */
[C---:B------:R-:W-:Y:S02]  /*4be0*/  ISETP.NE.U32.AND P1, PT, R4.reuse, RZ, PT ;  /* 0x000000ff0400720c */ /* 0x040fe40003f25070 */
[----:B------:R-:W-:Y:S02]  /*4bf0*/  ISETP.NE.U32.AND P0, PT, R4, RZ, PT ;  /* 0x000000ff0400720c */ /* 0x000fe40003f05070 */
[C---:B------:R-:W-:Y:S02]  /*4c00*/  ISETP.NE.AND.EX P1, PT, R5.reuse, RZ, PT, P1 ;  /* 0x000000ff0500720c */ /* 0x040fe40003f25310 */
[----:B------:R-:W-:Y:S01]  /*4c10*/  ISETP.NE.AND.EX P0, PT, R5, RZ, PT, P0 ;  /* 0x000000ff0500720c */ /* 0x000fe20003f05300 */
[----:B------:R-:W4:Y:S01]  /*4c20*/  @!UP2 LDCU UR5, c[0x0][0xb0c] ;  /* 0x00016180ff05a7ac */ /* 0x000f220008000800 */
[----:B------:R-:W-:Y:S01]  /*4c30*/  SHF.L.U32 R6, R15, 0x1f, RZ ;  /* 0x0000001f0f067819 */ /* 0x000fe200000006ff */
[----:B---3--:R-:W-:Y:S07]  /*4c40*/  UIMAD.WIDE.U32 UR8, UR13, UR20, URZ ;  /* 0x000000140d0872a5 */ /* 0x008fee000f8e00ff */
[----:B------:R-:W-:Y:S01]  /*4c50*/  @!UP2 UMOV UR4, UR9 ;  /* 0x000000090004ac82 */ /* 0x000fe20008000000 */
[----:B----4-:R-:W-:Y:S02]  /*4c60*/  @!UP2 UISETP.NE.AND UP0, UPT, UR5, 0x1, UPT ;  /* 0x000000010500a88c */ /* 0x010fe4000bf05270 */
[----:B------:R-:W-:Y:S02]  /*4c70*/  @!UP2 USHF.R.U32.HI UR4, URZ, UR21, UR4 ;  /* 0x00000015ff04a299 */ /* 0x000fe40008011604 */
[----:B------:R-:W-:Y:S02]  /*4c80*/  UIMAD.WIDE.U32 UR8, UR7, UR23, URZ ;  /* 0x00000017070872a5 */ /* 0x000fe4000f8e00ff */
[----:B------:R-:W-:Y:S02]  /*4c90*/  @!UP2 USEL UR10, UR13, UR4, !UP0 ;  /* 0x000000040d0aa287 */ /* 0x000fe4000c000000 */
[----:B------:R-:W-:Y:S03]  /*4ca0*/  @!UP2 UISETP.NE.AND UP0, UPT, UR22, 0x1, UPT ;  /* 0x000000011600a88c */ /* 0x000fe6000bf05270 */
[----:B------:R-:W-:Y:S02]  /*4cb0*/  @!UP2 UMOV UR6, UR9 ;  /* 0x000000090006ac82 */ /* 0x000fe40008000000 */
[----:B------:R-:W3:Y:S02]  /*4cc0*/  @!UP2 LDCU UR4, c[0x0][0xb20] ;  /* 0x00016400ff04a7ac */ /* 0x000ee40008000800 */
[----:B---3--:R-:W-:Y:S04]  /*4cd0*/  @!UP2 USHF.R.U32.HI UR6, URZ, UR4, UR6 ;  /* 0x00000004ff06a299 */ /* 0x008fe80008011606 */
[----:B------:R-:W-:Y:S04]  /*4ce0*/  @!UP2 USEL UR6, UR7, UR6, !UP0 ;  /* 0x000000060706a287 */ /* 0x000fe8000c000000 */
[----:B------:R-:W-:Y:S02]  /*4cf0*/  @!UP2 UIADD3 UR4, UPT, UPT, -UR10, UR6, URZ ;  /* 0x000000060a04a290 */ /* 0x000fe4000fffe1ff */
[----:B------:R-:W-:Y:S02]  /*4d00*/  @!UP2 UIADD3 UR6, UPT, UPT, UR10, -UR6, URZ ;  /* 0x800000060a06a290 */ /* 0x000fe4000fffe0ff */
[----:B------:R-:W-:Y:S02]  /*4d10*/  @!UP2 UIMAD UR13, UR4, UR5, UR13 ;  /* 0x00000005040da2a4 */ /* 0x000fe4000f8e020d */
[----:B------:R-:W-:Y:S01]  /*4d20*/  @!UP2 UIMAD UR7, UR6, UR22, UR7 ;  /* 0x000000160607a2a4 */ /* 0x000fe2000f8e0207 */
[----:B------:R-:W-:Y:S11]  /*4d30*/  BRA.U UP3, `(.L_x_87) ;  /* 0x0000000103107547 */ /* 0x000ff6000b800000 */
[----:B------:R-:W-:Y:S04]  /*4d40*/  MOV R7, UR34 ;  /* 0x0000002200077c02 */ /* 0x000fe80008000f00 */
[----:B------:R-:W-:Y:S04]  /*4d50*/  SHF.L.U32 R7, R7, 0x1f, RZ ;  /* 0x0000001f07077819 */ /* 0x000fe800000006ff */
[----:B------:R-:W3:Y:S02]  /*4d60*/  SYNCS.PHASECHK.TRANS64.TRYWAIT P2, [UR17+0xe8], R7 ;  /* 0x0000e807ff0075a7 */ /* 0x000ee40008041111 */
[----:B---3--:R-:W-:Y:S05]  /*4d70*/  @!P2 BRA `(.L_x_88) ;  /* 0x0000002c002ca947 */ /* 0x008fea0003800000 */
.L_x_87:
[----:B------:R-:W-:Y:S05]  /*4d80*/  @!P1 BRA `(.L_x_89) ;  /* 0x0000000000309947 */ /* 0x000fea0003800000 */
[----:B------:R-:W-:Y:S01]  /*4d90*/  ISETP.NE.U32.AND P1, PT, R2, RZ, PT ;  /* 0x000000ff0200720c */ /* 0x000fe20003f25070 */
[----:B------:R-:W3:Y:S01]  /*4da0*/  LDCU.64 UR4, c[0x0][0x358] ;  /* 0x00006b00ff0477ac */ /* 0x000ee20008000a00 */
[----:B------:R-:W-:Y:S02]  /*4db0*/  IMAD.MOV.U32 R80, RZ, RZ, 0x1 ;  /* 0x00000001ff507424 */ /* 0x000fe400078e00ff */
[----:B------:R-:W-:Y:S11]  /*4dc0*/  ISETP.NE.AND.EX P1, PT, R3, RZ, PT, P1 ;  /* 0x000000ff0300720c */ /* 0x000ff60003f25310 */
[----:B------:R-:W-:Y:S02]  /*4dd0*/  @!UPT UIADD3 URZ, UPT, UPT, URZ, URZ, URZ ;  /* 0x000000fffffff290 */ /* 0x000fe4000fffe0ff */
[----:B------:R-:W4:Y:S01]  /*4de0*/  @P1 LDC.64 R8, c[0x0][0x888] ;  /* 0x00022200ff081b82 */ /* 0x000f220000000a00 */
[----:B-1----:R-:W-:Y:S04]  /*4df0*/  @P1 IMAD R0, R4, UR36, RZ ;  /* 0x0000002404001c24 */ /* 0x002fe8000f8e02ff */
[----:B----4-:R-:W-:Y:S04]  /*4e00*/  @P1 IMAD.WIDE R8, R0, 0x4, R8 ;  /* 0x0000000400081825 */ /* 0x010fe800078e0208 */
[----:B------:R-:W-:Y:S01]  /*4e10*/  HFMA2 R0, -RZ, RZ, 0, 5.9604644775390625e-08 ;  /* 0x00000001ff007431 */ /* 0x000fe200000001ff */
[----:B---3-5:R3:W5:Y:S04]  /*4e20*/  @P1 LDG.E R39, desc[UR4][R8.64] ;  /* 0x0000000408271981 */ /* 0x028768000c1e1900 */
[----:B------:R-:W-:Y:S01]  /*4e30*/  @!P1 PRMT R80, R0, 0x7610, R80 ;  /* 0x0000761000509816 */ /* 0x000fe20000000050 */
[----:B---3--:R-:W4:Y:S06]  /*4e40*/  @!P1 LDC R39, c[0x0][0x880] ;  /* 0x00022000ff279b82 */ /* 0x008f2c0000000800 */
.L_x_89:
[----:B----45:R-:W-:Y:S01]  /*4e50*/  @!P0 ISETP.EQ.AND P1, PT, R39, RZ, PT ;  /* 0x000000ff2700820c */ /* 0x030fe20003f22270 */
[----:B------:R-:W-:Y:S01]  /*4e60*/  @!UPT UIADD3 URZ, UPT, UPT, URZ, URZ, URZ ;  /* 0x000000fffffff290 */ /* 0x000fe2000fffe0ff */
[----:B------:R-:W-:Y:S11]  /*4e70*/  @!P0 BRA `(.L_x_90) ;  /* 0x0000000000188947 */ /* 0x000ff60003800000 */
[----:B------:R-:W-:Y:S02]  /*4e80*/  LOP3.LUT P0, RZ, R80, 0xff, RZ, 0xc0, !PT ;  /* 0x000000ff50ff7812 */ /* 0x000fe4000780c0ff */
[----:B------:R-:W-:Y:S04]  /*4e90*/  ISETP.NE.U32.AND P1, PT, R2, RZ, PT ;  /* 0x000000ff0200720c */ /* 0x000fe80003f25070 */
[----:B------:R-:W-:Y:S04]  /*4ea0*/  ISETP.NE.AND.EX P1, PT, R3, RZ, PT, P1 ;  /* 0x000000ff0300720c */ /* 0x000fe80003f25310 */
[----:B------:R-:W-:Y:S03]  /*4eb0*/  PLOP3.LUT P1, PT, P1, PT, PT, 0x8, 0x80 ;  /* 0x000000000080781c */ /* 0x000fe60000f2e170 */
[----:B------:R-:W-:Y:S11]  /*4ec0*/  @P0 ISETP.EQ.AND P1, PT, R39, RZ, PT ;  /* 0x000000ff2700020c */ /* 0x000ff60003f22270 */
[----:B------:R-:W-:Y:S02]  /*4ed0*/  @!UPT UIADD3 URZ, UPT, UPT, URZ, URZ, URZ ;  /* 0x000000fffffff290 */ /* 0x000fe4000fffe0ff */
.L_x_90:
[----:B------:R-:W3:Y:S01]  /*4ee0*/  SYNCS.PHASECHK.TRANS64.TRYWAIT P0, [UR17+0xd8], R6 ;  /* 0x0000d806ff0075a7 */ /* 0x000ee20008001111 */
[----:B------:R-:W-:Y:S02]  /*4ef0*/  ELECT P2, URZ, PT ;  /* 0x0000000000ff782f */ /* 0x000fe40003840000 */
[----:B------:R-:W-:Y:S01]  /*4f00*/  IADD3 R14, PT, PT, R14, 0x1, RZ ;  /* 0x000000010e0e7810 */ /* 0x000fe20007ffe0ff */
[----:B---3--:R-:W-:Y:S10]  /*4f10*/  @!P0 BRA `(.L_x_91) ;  /* 0x0000002800dc8947 */ /* 0x008ff40003800000 */
.L_x_160:
[----:B------:R-:W-:Y:S01]  /*4f20*/  PLOP3.LUT P1, PT, P1, P2, PT, 0xf2, 0x2f ;  /* 0x00000000002f781c */ /* 0x000fe20000f25e72 */
[----:B------:R-:W-:Y:S01]  /*4f30*/  UMOV UR18, 0x0 ;  /* 0x0000000000127882 */ /* 0x000fe20000000000 */
[----:B------:R-:W-:Y:S01]  /*4f40*/  UMOV UR19, 0x10000000 ;  /* 0x1000000000137882 */ /* 0x000fe20000000000 */
[----:B------:R-:W-:Y:S01]  /*4f50*/  UMOV UR12, UR36 ;  /* 0x00000024000c7c82 */ /* 0x000fe20008000000 */
[----:B------:R-:W-:Y:S01]  /*4f60*/  LOP3.LUT R15, R15, 0x1, RZ, 0x3c, !PT ;  /* 0x000000010f0f7812 */ /* 0x000fe200078e3cff */
[----:B------:R-:W-:Y:S01]  /*4f70*/  UPLOP3.LUT UP3, UPT, UPT, UPT, UPT, 0x80, 0x8 ;  /* 0x000000000008789c */ /* 0x000fe20003f6f070 */
[----:B------:R-:W-:Y:S07]  /*4f80*/  UMOV UR36, UR24 ;  /* 0x0000001800247c82 */ /* 0x000fee0008000000 */
[----:B-1----:R-:W-:Y:S01]  /*4f90*/  @!P1 IADD3 R6, P0, PT, R16, 0x580, RZ ;  /* 0x0000058010069810 */ /* 0x002fe20007f1e0ff */
[----:B------:R-:W-:Y:S03]  /*4fa0*/  VOTEU.ALL UP0, P1 ;  /* 0x0000000000ff7886 */ /* 0x000fe60000800000 */
[----:B------:R-:W-:Y:S01]  /*4fb0*/  @!P1 R2UR UR5, R6 ;  /* 0x00000000060592ca */ /* 0x000fe200000e0000 */
[----:B------:R-:W-:Y:S01]  /*4fc0*/  @!P1 IMAD.X R0, RZ, RZ, R17, P0 ;  /* 0x000000ffff009224 */ /* 0x000fe200000e0611 */
[----:B------:R-:W-:Y:S01]  /*4fd0*/  @!UP0 USHF.L.U32 UR10, UR45, 0x6, URZ ;  /* 0x000000062d0a8899 */ /* 0x000fe200080006ff */
[----:B------:R-:W-:Y:S01]  /*4fe0*/  ISETP.NE.AND P0, PT, R14, 0x2, PT ;  /* 0x000000020e00780c */ /* 0x000fe20003f05270 */
[----:B------:R-:W-:Y:S02]  /*4ff0*/  @!UP0 USHF.L.U32 UR11, UR46, 0x6, URZ ;  /* 0x000000062e0b8899 */ /* 0x000fe400080006ff */
[----:B------:R-:W-:Y:S01]  /*5000*/  @!P1 R2UR UR4, R0 ;  /* 0x00000000000492ca */ /* 0x000fe200000e0000 */
[----:B------:R-:W-:Y:S01]  /*5010*/  @!UP0 UIADD3 UR8, UPT, UPT, UR17, 0x200, URZ ;  /* 0x0000020011088890 */ /* 0x000fe2000fffe0ff */
[----:B------:R-:W-:Y:S01]  /*5020*/  SEL R0, RZ, 0x1, P0 ;  /* 0x00000001ff007807 */ /* 0x000fe20000000000 */
[----:B------:R-:W-:Y:S01]  /*5030*/  @!UP0 UIADD3 UR9, UPT, UPT, UR17, 0xd0, URZ ;  /* 0x000000d011098890 */ /* 0x000fe2000fffe0ff */
[----:B------:R-:W-:Y:S01]  /*5040*/  SEL R14, R14, RZ, P0 ;  /* 0x000000ff0e0e7207 */ /* 0x000fe20000000000 */
[----:B------:R-:W-:Y:S01]  /*5050*/  VOTEU.ALL UP0, P1 ;  /* 0x0000000000ff7886 */ /* 0x000fe20000800000 */
[----:B------:R-:W-:Y:S01]  /*5060*/  LOP3.LUT R13, R13, R0, RZ, 0x3c, !PT ;  /* 0x000000000d0d7212 */ /* 0x000fe200078e3cff */
[----:B------:R-:W-:Y:S01]  /*5070*/  IMAD.U32 R6, RZ, RZ, UR5 ;  /* 0x00000005ff067e24 */ /* 0x000fe2000f8e00ff */
[----:B------:R-:W-:Y:S02]  /*5080*/  UIADD3 UR45, UPT, UPT, UR7, UR60, URZ ;  /* 0x0000003c072d7290 */ /* 0x000fe4000fffe0ff */
[----:B------:R-:W-:Y:S03]  /*5090*/  UIADD3 UR46, UPT, UPT, UR13, UR57, URZ ;  /* 0x000000390d2e7290 */ /* 0x000fe6000fffe0ff */
[----:B------:R-:W-:Y:S01]  /*50a0*/  IMAD.U32 R7, RZ, RZ, UR4 ;  /* 0x00000004ff077e24 */ /* 0x000fe2000f8e00ff */
[----:B------:R-:W-:Y:S04]  /*50b0*/  @!P1 R2UR UR4, R6 ;  /* 0x00000000060492ca */ /* 0x000fe800000e0000 */
[----:B------:R-:W-:Y:S11]  /*50c0*/  @!P1 R2UR UR5, R7 ;  /* 0x00000000070592ca */ /* 0x000ff600000e0000 */
[----:B------:R-:W-:Y:S02]  /*50d0*/  @!UPT UIADD3 URZ, UPT, UPT, URZ, URZ, URZ ;  /* 0x000000fffffff290 */ /* 0x000fe4000fffe0ff */
[----:B------:R3:W-:Y:S01]  /*50e0*/  @!UP0 UTMALDG.3D [UR8], [UR4], desc[UR18] ;  /* 0x00001208040085b4 */ /* 0x0007e20008011000 */
[----:B------:R3:W-:Y:S01]  /*50f0*/  @!P1 SYNCS.ARRIVE.TRANS64.RED.A0TR RZ, [UR17+0xd0], R12 ;  /* 0x0000d00cffff99a7 */ /* 0x0007e20008300411 */
[----:B------:R-:W-:Y:S01]  /*5100*/  SYNCS.ARRIVE.TRANS64.RED.A1T0 RZ, [UR48], RZ ;  /* 0x000000ffffff79a7 */ /* 0x000fe20008100430 */
[----:B------:R-:W-:Y:S05]  /*5110*/  BRA.U UP1, `(.L_x_92) ;  /* 0xfffffff5018c7547 */ /* 0x000fea000b83ffff */
[----:B------:R-:W-:Y:S07]  /*5120*/  MOV R0, UR17 ;  /* 0x0000001100007c02 */ /* 0x000fee0008000f00 */
.L_x_93:
[----:B-1----:R-:W-:-:S04]  /*5130*/  SHF.L.U32 R2, R15, 0x1f, RZ ;  /* 0x0000001f0f027819 */ /* 0x002fc800000006ff */
[----:B------:R1:W4:Y:S03]  /*5140*/  SYNCS.PHASECHK.TRANS64.TRYWAIT P0, [R0+URZ+0xd8], R2 ;  /* 0x0000d802000075a7 */ /* 0x00032600080011ff */
[----:B----4-:R-:W-:Y:S05]  /*5150*/  @!P0 NANOSLEEP.SYNCS 0x989680 ;  /* 0x009896800000895d */ /* 0x010fea0003900000 */
[----:B------:R-:W4:Y:S02]  /*5160*/  @!P0 SYNCS.PHASECHK.TRANS64 P0, [R0+URZ+0xd8], R2 ;  /* 0x0000d802000085a7 */ /* 0x000f2400080010ff */
[----:B--234-:R-:W-:Y:S05]  /*5170*/  @P0 EXIT ;  /* 0x000000000000094d */ /* 0x01cfea0003800000 */
[----:B------:R-:W-:Y:S05]  /*5180*/  BRA `(.L_x_93) ;  /* 0xfffffffc00e87947 */ /* 0x000fea000383ffff */
.L_x_84:
[----:B------:R-:W-:-:S06]  /*5190*/  UISETP.GE.AND UP0, UPT, UR22, 0x4, UPT ;  /* 0x000000041600788c */ /* 0x000fcc000bf06270 */
[----:B------:R-:W-:-:S13]  /*51a0*/  PLOP3.LUT P0, PT, PT, PT, UP0, 0x80, 0x8 ;  /* 0x000000000008781c */ /* 0x000fda0003f0f008 */
[----:B-1----:R-:W-:Y:S05]  /*51b0*/  @!P0 EXIT ;  /* 0x000000000000894d */ /* 0x002fea0003800000 */
[----:B------:R-:W-:Y:S01]  /*51c0*/  BAR.SYNC.DEFER_BLOCKING 0x6, 0xa0 ;  /* 0x0182800000007b1d */ /* 0x000fe20000010000 */
[C---:B------:R-:W-:Y:S01]  /*51d0*/  IMAD.SHL.U32 R7, R69.reuse, 0x40, RZ ;  /* 0x0000004045077824 */ /* 0x040fe200078e00ff */
[----:B------:R-:W-:Y:S01]  /*51e0*/  CS2R R84, SRZ ;  /* 0x0000000000547805 */ /* 0x000fe2000001ff00 */
[C---:B------:R-:W-:Y:S01]  /*51f0*/  IMAD.SHL.U32 R4, R69.reuse, 0x20, RZ ;  /* 0x0000002045047824 */ /* 0x040fe200078e00ff */
[----:B------:R-:W-:Y:S01]  /*5200*/  CS2R R82, SRZ ;  /* 0x0000000000527805 */ /* 0x000fe2000001ff00 */
[----:B------:R-:W-:Y:S01]  /*5210*/  IMAD.SHL.U32 R5, R69, 0x8, RZ ;  /* 0x0000000845057824 */ /* 0x000fe200078e00ff */
[----:B------:R-:W-:Y:S01]  /*5220*/  UMOV UR44, 0x400 ;  /* 0x00000400002c7882 */ /* 0x000fe20000000000 */
[----:B------:R-:W-:Y:S01]  /*5230*/  LOP3.LUT R6, R7, 0x180, RZ, 0xc0, !PT ;  /* 0x0000018007067812 */ /* 0x000fe200078ec0ff */
[----:B------:R-:W-:Y:S01]  /*5240*/  ULEA UR44, UR48, UR44, 0x18 ;  /* 0x0000002c302c7291 */ /* 0x000fe2000f8ec0ff */
[----:B------:R-:W-:Y:S01]  /*5250*/  LOP3.LUT R4, R4, 0xc00, RZ, 0xc0, !PT ;  /* 0x00000c0004047812 */ /* 0x000fe200078ec0ff */
[----:B------:R-:W1:Y:S01]  /*5260*/  LDC.64 R74, c[0x0][0x888] ;  /* 0x00022200ff4a7b82 */ /* 0x000e620000000a00 */
[----:B------:R-:W-:Y:S01]  /*5270*/  LOP3.LUT R5, R6, 0x30, R5, 0xf8, !PT ;  /* 0x0000003006057812 */ /* 0x000fe200078ef805 */
[C---:B------:R-:W-:Y:S01]  /*5280*/  IMAD.SHL.U32 R6, R69.reuse, 0x2, RZ ;  /* 0x0000000245067824 */ /* 0x040fe200078e00ff */
[--C-:B------:R-:W-:Y:S01]  /*5290*/  LOP3.LUT R4, R4, 0x40, R7.reuse, 0xf8, !PT ;  /* 0x0000004004047812 */ /* 0x100fe200078ef807 */
[C---:B------:R-:W-:Y:S01]  /*52a0*/  IMAD.U32 R37, R69.reuse, 0x10000, RZ ;  /* 0x0001000045257824 */ /* 0x040fe200078e00ff */
[----:B------:R-:W-:Y:S01]  /*52b0*/  UIADD3 UR4, UPT, UPT, UR44, 0x1200, URZ ;  /* 0x000012002c047890 */ /* 0x000fe2000fffe0ff */
[----:B------:R-:W-:Y:S01]  /*52c0*/  IMAD.SHL.U32 R78, R69, 0x10, RZ ;  /* 0x00000010454e7824 */ /* 0x000fe200078e00ff */
[----:B------:R-:W-:Y:S01]  /*52d0*/  LOP3.LUT R5, R5, 0x20, R6, 0x78, !PT ;  /* 0x0000002005057812 */ /* 0x000fe200078e7806 */
[----:B------:R-:W2:Y:S01]  /*52e0*/  LDC.64 R76, c[0x0][0x890] ;  /* 0x00022400ff4c7b82 */ /* 0x000ea20000000a00 */
[----:B------:R-:W-:Y:S01]  /*52f0*/  LOP3.LUT R4, R4, 0x200, R7, 0xf8, !PT ;  /* 0x0000020004047812 */ /* 0x000fe200078ef807 */
[----:B------:R-:W-:Y:S01]  /*5300*/  IMAD.MOV.U32 R36, RZ, RZ, RZ ;  /* 0x000000ffff247224 */ /* 0x000fe200078e00ff */
[----:B------:R-:W-:Y:S01]  /*5310*/  LOP3.LUT R37, R37, 0x600000, RZ, 0xc0, !PT ;  /* 0x0060000025257812 */ /* 0x000fe200078ec0ff */
[----:B------:R-:W-:Y:S01]  /*5320*/  IMAD.U32 R86, RZ, RZ, UR4 ;  /* 0x00000004ff567e24 */ /* 0x000fe2000f8e00ff */
[----:B------:R-:W-:Y:S01]  /*5330*/  LOP3.LUT R79, R4, R5, RZ, 0xfc, !PT ;  /* 0x00000005044f7212 */ /* 0x000fe200078efcff */
[----:B------:R-:W3:Y:S01]  /*5340*/  LDS R0, [UR44+0x1a0] ;  /* 0x0001a02cff007984 */ /* 0x000ee20008000800 */
[----:B------:R-:W-:Y:S01]  /*5350*/  LOP3.LUT R78, R78, 0x20, RZ, 0xc0, !PT ;  /* 0x000000204e4e7812 */ /* 0x000fe200078ec0ff */
[----:B------:R-:W4:Y:S01]  /*5360*/  LDC.64 R72, c[0x0][0x8b0] ;  /* 0x00022c00ff487b82 */ /* 0x000f220000000a00 */
[----:B------:R-:W1:Y:S01]  /*5370*/  LDCU UR50, c[0x0][0x370] ;  /* 0x00006e00ff3277ac */ /* 0x000e620008000800 */
[----:B------:R-:W-:Y:S01]  /*5380*/  VIADD R4, R79, UR44 ;  /* 0x0000002c4f047c36 */ /* 0x000fe20008000000 */
[----:B------:R-:W1:Y:S04]  /*5390*/  LDCU.64 UR62, c[0x0][0x348] ;  /* 0x00006900ff3e77ac */ /* 0x000e680008000a00 */
[----:B------:R-:W-:Y:S01]  /*53a0*/  IADD3 R78, PT, PT, -R78, 0x200, R4 ;  /* 0x000002004e4e7810 */ /* 0x000fe20007ffe104 */
[----:B------:R-:W1:Y:S01]  /*53b0*/  LDC.64 R70, c[0x0][0x8a8] ;  /* 0x00022a00ff467b82 */ /* 0x000e620000000a00 */
[----:B------:R-:W1:Y:S01]  /*53c0*/  LDCU UR41, c[0x0][0xb0c] ;  /* 0x00016180ff2977ac */ /* 0x000e620008000800 */
[----:B------:R-:W1:Y:S01]  /*53d0*/  LDCU UR39, c[0x0][0xb30] ;  /* 0x00016600ff2777ac */ /* 0x000e620008000800 */
[----:B------:R-:W1:Y:S01]  /*53e0*/  LDCU.64 UR58, c[0x0][0x888] ;  /* 0x00011100ff3a77ac */ /* 0x000e620008000a00 */
[----:B------:R-:W1:Y:S01]  /*53f0*/  LDCU.64 UR42, c[0x0][0xb28] ;  /* 0x00016500ff2a77ac */ /* 0x000e620008000a00 */
[----:B------:R-:W1:Y:S01]  /*5400*/  LDCU.128 UR52, c[0x0][0xb10] ;  /* 0x00016200ff3477ac */ /* 0x000e620008000c00 */
[----:B------:R-:W1:Y:S01]  /*5410*/  LDCU UR49, c[0x0][0x374] ;  /* 0x00006e80ff3177ac */ /* 0x000e620008000800 */
[----:B------:R-:W-:Y:S01]  /*5420*/  UIADD3 UR56, UPT, UPT, UR44, 0x200, URZ ;  /* 0x000002002c387890 */ /* 0x000fe2000fffe0ff */
[----:B---3--:R-:W-:-:S11]  /*5430*/  IMAD.IADD R37, R0, 0x1, R37 ;  /* 0x0000000100257824 */ /* 0x008fd600078e0225 */
.L_x_111:
[----:B------:R-:W-:Y:S02]  /*5440*/  LEA R3, R82, UR44, 0x3 ;  /* 0x0000002c52037c11 */ /* 0x000fe4000f8e18ff */
[----:B------:R-:W-:Y:S02]  /*5450*/  SHF.L.U32 R0, R84, 0x1f, RZ ;  /* 0x0000001f54007819 */ /* 0x000fe400000006ff */
[----:B-1----:R-:W-:Y:S02]  /*5460*/  LEA R4, R82, UR44, 0x4 ;  /* 0x0000002c52047c11 */ /* 0x002fe4000f8e20ff */
[----:B------:R-:W3:Y:S02]  /*5470*/  SYNCS.PHASECHK.TRANS64.TRYWAIT P0, [R3+URZ+0xf0], R0 ;  /* 0x0000f000030075a7 */ /* 0x000ee400080011ff */
[----:B--23--:R-:W-:Y:S05]  /*5480*/  @!P0 BRA `(.L_x_94) ;  /* 0x0000002400988947 */ /* 0x00cfea0003800000 */
.L_x_161:
[----:B------:R-:W1:Y:S01]  /*5490*/  LDS.128 R4, [R4+0x180] ;  /* 0x0001800004047984 */ /* 0x000e620000000c00 */
[----:B------:R-:W-:Y:S01]  /*54a0*/  UISETP.GE.AND UP0, UPT, UR40, 0x1, UPT ;  /* 0x000000012800788c */ /* 0x000fe2000bf06270 */
[----:B------:R-:W-:Y:S01]  /*54b0*/  @!PT LDS RZ, [RZ] ;  /* 0x00000000fffff984 */ /* 0x000fe20000000800 */
[----:B------:R-:W-:Y:S01]  /*54c0*/  @!PT LDS RZ, [RZ] ;  /* 0x00000000fffff984 */ /* 0x000fe20000000800 */
[----:B------:R-:W-:Y:S01]  /*54d0*/  @!PT LDS RZ, [RZ] ;  /* 0x00000000fffff984 */ /* 0x000fe20000000800 */
[----:B------:R-:W-:Y:S01]  /*54e0*/  @!PT LDS RZ, [RZ] ;  /* 0x00000000fffff984 */ /* 0x000fe20000000800 */
[----:B------:R2:W-:Y:S06]  /*54f0*/  MEMBAR.ALL.CTA ;  /* 0x0000000000007992 */ /* 0x0005ec0000008000 */
[----:B--2---:R-:W2:Y:S01]  /*5500*/  FENCE.VIEW.ASYNC.S ;  /* 0x00000000000073c6 */ /* 0x004ea20000000000 */
[----:B-1----:R-:W-:Y:S11]  /*5510*/  LOP3.LUT P0, RZ, R6, 0x1, RZ, 0xc0, !PT ;  /* 0x0000000106ff7812 */ /* 0x002ff6000780c0ff */
[----:B------:R-:W-:Y:S02]  /*5520*/  @!UPT UIADD3 URZ, UPT, UPT, URZ, URZ, URZ ;  /* 0x000000fffffff290 */ /* 0x000fe4000fffe0ff */
[----:B--2---:R-:W-:Y:S01]  /*5530*/  VOTEU.ANY UP1, P0 ;  /* 0x0000000000ff7886 */ /* 0x004fe20000020100 */
[----:B------:R-:W-:Y:S01]  /*5540*/  PLOP3.LUT P0, PT, PT, PT, UP1, 0x80, 0x8 ;  /* 0x000000000008781c */ /* 0x000fe20003f0f018 */
[----:B------:R-:W-:Y:S11]  /*5550*/  UP2UR UR47, UPR, URZ, 0x2 ;  /* 0x00000002ff2f7883 */ /* 0x000ff60008000000 */
[----:B------:R-:W-:Y:S01]  /*5560*/  @!UPT UIADD3 URZ, UPT, UPT, URZ, URZ, URZ ;  /* 0x000000fffffff290 */ /* 0x000fe2000fffe0ff */
        /* <DEDUP_REMOVED lines=13> */
[----:B------:R-:W2:Y:S01]  /*5640*/  LDCU UR12, c[0x0][0xb20] ;  /* 0x00016400ff0c77ac */ /* 0x000ea20008000800 */
[----:B------:R-:W-:Y:S02]  /*5650*/  UIMAD.WIDE.U32 UR4, UR49, UR55, URZ ;  /* 0x00000037310472a5 */ /* 0x000fe4000f8e00ff */
[----:B------:R-:W-:Y:S02]  /*5660*/  UIMAD.WIDE.U32 UR6, UR50, UR52, URZ ;  /* 0x00000034320672a5 */ /* 0x000fe4000f8e00ff */
[----:B------:R-:W-:Y:S02]  /*5670*/  UISETP.NE.AND UP0, UPT, UR54, 0x1, UPT ;  /* 0x000000013600788c */ /* 0x000fe4000bf05270 */
[----:B------:R-:W-:Y:S02]  /*5680*/  UIMAD.WIDE.U32 UR8, UR37, UR55, URZ ;  /* 0x00000037250872a5 */ /* 0x000fe4000f8e00ff */
[----:B------:R-:W-:Y:S02]  /*5690*/  UIMAD.WIDE.U32 UR10, UR38, UR52, URZ ;  /* 0x00000034260a72a5 */ /* 0x000fe4000f8e00ff */
[----:B------:R-:W-:Y:S02]  /*56a0*/  UISETP.NE.AND UP1, UPT, UR41, 0x1, UPT ;  /* 0x000000012900788c */ /* 0x000fe4000bf25270 */
[----:B------:R-:W-:Y:S01]  /*56b0*/  UISETP.NE.AND UP2, UPT, UR40, 0x1, UPT ;  /* 0x000000012800788c */ /* 0x000fe2000bf45270 */
[----:B------:R-:W-:Y:S02]  /*56c0*/  UMOV UR4, UR5 ;  /* 0x0000000500047c82 */ /* 0x000fe40008000000 */
[----:B--2---:R-:W-:Y:S03]  /*56d0*/  USHF.R.U32.HI UR5, URZ, UR12, UR4 ;  /* 0x0000000cff057299 */ /* 0x004fe60008011604 */
[----:B------:R-:W-:Y:S02]  /*56e0*/  UMOV UR4, UR7 ;  /* 0x0000000700047c82 */ /* 0x000fe40008000000 */
[----:B------:R-:W-:Y:S02]  /*56f0*/  USHF.R.U32.HI UR7, URZ, UR53, UR4 ;  /* 0x00000035ff077299 */ /* 0x000fe40008011604 */
[----:B------:R-:W-:Y:S02]  /*5700*/  USEL UR4, UR49, UR5, !UP0 ;  /* 0x0000000531047287 */ /* 0x000fe4000c000000 */
[----:B------:R-:W-:Y:S01]  /*5710*/  USEL UR7, UR50, UR7, !UP1 ;  /* 0x0000000732077287 */ /* 0x000fe2000c800000 */
[----:B------:R-:W-:Y:S01]  /*5720*/  UMOV UR5, UR9 ;  /* 0x0000000900057c82 */ /* 0x000fe20008000000 */
[----:B------:R-:W-:Y:S02]  /*5730*/  UIMAD.WIDE.U32 UR8, UR4, UR42, URZ ;  /* 0x0000002a040872a5 */ /* 0x000fe4000f8e00ff */
[----:B------:R-:W-:Y:S03]  /*5740*/  USHF.R.U32.HI UR6, URZ, UR12, UR5 ;  /* 0x0000000cff067299 */ /* 0x000fe60008011605 */
[----:B------:R-:W-:Y:S01]  /*5750*/  UMOV UR5, UR11 ;  /* 0x0000000b00057c82 */ /* 0x000fe20008000000 */
[----:B------:R-:W-:Y:S02]  /*5760*/  UIMAD.WIDE.U32 UR10, UR7, UR42, URZ ;  /* 0x0000002a070a72a5 */ /* 0x000fe4000f8e00ff */
[----:B------:R-:W-:Y:S02]  /*5770*/  USHF.R.U32.HI UR12, URZ, UR53, UR5 ;  /* 0x00000035ff0c7299 */ /* 0x000fe40008011605 */
[----:B------:R-:W-:Y:S01]  /*5780*/  USEL UR6, UR37, UR6, !UP0 ;  /* 0x0000000625067287 */ /* 0x000fe2000c000000 */
[----:B------:R-:W-:Y:S02]  /*5790*/  UMOV UR5, UR9 ;  /* 0x0000000900057c82 */ /* 0x000fe40008000000 */
[----:B------:R-:W-:Y:S01]  /*57a0*/  UMOV UR10, UR11 ;  /* 0x0000000b000a7c82 */ /* 0x000fe20008000000 */
[----:B------:R-:W-:Y:S02]  /*57b0*/  @UP2 USHF.R.U32.HI UR4, URZ, UR43, UR5 ;  /* 0x0000002bff042299 */ /* 0x000fe40008011605 */
[----:B------:R-:W-:Y:S02]  /*57c0*/  @UP2 USHF.R.U32.HI UR7, URZ, UR43, UR10 ;  /* 0x0000002bff072299 */ /* 0x000fe4000801160a */
[----:B------:R-:W-:Y:S02]  /*57d0*/  UIMAD UR4, UR40, UR4, URZ ;  /* 0x00000004280472a4 */ /* 0x000fe4000f8e02ff */
[----:B------:R-:W-:Y:S02]  /*57e0*/  UIMAD.WIDE.U32 UR10, UR6, UR42, URZ ;  /* 0x0000002a060a72a5 */ /* 0x000fe4000f8e00ff */
[----:B------:R-:W-:Y:S02]  /*57f0*/  USEL UR5, UR38, UR12, !UP1 ;  /* 0x0000000c26057287 */ /* 0x000fe4000c800000 */
[----:B------:R-:W-:Y:S02]  /*5800*/  UIMAD UR8, UR40, UR7, URZ ;  /* 0x00000007280872a4 */ /* 0x000fe4000f8e02ff */
[----:B------:R-:W-:Y:S03]  /*5810*/  UISETP.GE.AND UP0, UPT, UR6, UR4, UPT ;  /* 0x000000040600728c */ /* 0x000fe6000bf06270 */
[----:B------:R-:W-:Y:S01]  /*5820*/  UMOV UR4, UR11 ;  /* 0x0000000b00047c82 */ /* 0x000fe20008000000 */
[----:B------:R-:W-:Y:S02]  /*5830*/  UISETP.GE.OR UP0, UPT, UR5, UR8, UP0 ;  /* 0x000000080500728c */ /* 0x000fe40008706670 */
[----:B------:R-:W-:Y:S02]  /*5840*/  USHF.R.U32.HI UR4, URZ, UR43, UR4 ;  /* 0x0000002bff047299 */ /* 0x000fe40008011604 */
[----:B------:R-:W-:Y:S02]  /*5850*/  UIMAD.WIDE.U32 UR8, UR5, UR42, URZ ;  /* 0x0000002a050872a5 */ /* 0x000fe4000f8e00ff */
[----:B------:R-:W-:Y:S02]  /*5860*/  USEL UR11, UR6, UR4, !UP2 ;  /* 0x00000004060b7287 */ /* 0x000fe4000d000000 */
[----:B------:R-:W-:Y:S02]  /*5870*/  UIADD3 UR8, UPT, UPT, -UR5, URZ, URZ ;  /* 0x000000ff05087290 */ /* 0x000fe4000fffe1ff */
[----:B------:R-:W-:Y:S01]  /*5880*/  UIADD3 UR10, UPT, UPT, -UR11, URZ, URZ ;  /* 0x000000ff0b0a7290 */ /* 0x000fe2000fffe1ff */
[----:B------:R-:W-:Y:S01]  /*5890*/  @!UP0 UMOV UR4, UR9 ;  /* 0x0000000900048c82 */ /* 0x000fe20008000000 */
[----:B------:R-:W-:Y:S02]  /*58a0*/  UIADD3 UR9, UPT, UPT, -UR6, URZ, URZ ;  /* 0x000000ff06097290 */ /* 0x000fe4000fffe1ff */
[----:B------:R-:W-:Y:S02]  /*58b0*/  @!UP0 USHF.R.U32.HI UR4, URZ, UR43, UR4 ;  /* 0x0000002bff048299 */ /* 0x000fe40008011604 */
[----:B------:R-:W-:Y:S02]  /*58c0*/  UIMAD UR10, UR40, UR10, UR6 ;  /* 0x0000000a280a72a4 */ /* 0x000fe4000f8e0206 */
[----:B------:R-:W-:Y:S04]  /*58d0*/  @!UP0 USEL UR4, UR5, UR4, !UP2 ;  /* 0x0000000405048287 */ /* 0x000fe8000d000000 */
[----:B------:R-:W-:Y:S02]  /*58e0*/  @!UP0 UIMAD UR10, UR7, UR10, UR4 ;  /* 0x0000000a070a82a4 */ /* 0x000fe4000f8e0204 */
[----:B------:R-:W-:Y:S02]  /*58f0*/  @!UP0 UIADD3 UR11, UPT, UPT, UR11, -UR4, URZ ;  /* 0x800000040b0b8290 */ /* 0x000fe4000fffe0ff */
[----:B------:R-:W-:Y:S02]  /*5900*/  UIMAD UR7, UR41, UR8, UR38 ;  /* 0x00000008290772a4 */ /* 0x000fe4000f8e0226 */
[----:B------:R-:W-:Y:S02]  /*5910*/  @!UP0 UIMAD UR6, UR11, UR40, UR5 ;  /* 0x000000280b0682a4 */ /* 0x000fe4000f8e0205 */
[----:B------:R-:W-:Y:S01]  /*5920*/  UIMAD UR4, UR54, UR9, UR37 ;  /* 0x00000009360472a4 */ /* 0x000fe2000f8e0225 */
[----:B------:R-:W-:Y:S02]  /*5930*/  @!UP0 UMOV UR5, UR10 ;  /* 0x0000000a00058c82 */ /* 0x000fe40008000000 */
[----:B------:R-:W-:Y:S02]  /*5940*/  UIMAD UR38, UR5, UR41, UR7 ;  /* 0x00000029052672a4 */ /* 0x000fe4000f8e0207 */
[----:B------:R-:W-:Y:S11]  /*5950*/  UIMAD UR37, UR6, UR54, UR4 ;  /* 0x00000036062572a4 */ /* 0x000ff6000f8e0204 */
[----:B------:R-:W-:Y:S01]  /*5960*/  @!UPT UIADD3 URZ, UPT, UPT, URZ, URZ, URZ ;  /* 0x000000fffffff290 */ /* 0x000fe2000fffe0ff */
.L_x_95:
[----:B------:R-:W-:Y:S01]  /*5970*/  UISETP.NE.AND UP0, UPT, UR39, 0x1, UPT ;  /* 0x000000012700788c */ /* 0x000fe2000bf05270 */
[----:B------:R-:W-:Y:S10]  /*5980*/  IADD3 R82, PT, PT, R82, 0x1, RZ ;  /* 0x0000000152527810 */ /* 0x000ff40007ffe0ff */
[----:B------:R-:W2:Y:S01]  /*5990*/  @!UP0 LDCU.128 UR12, c[0x0][0xb10] ;  /* 0x00016200ff0c87ac */ /* 0x000ea20008000c00 */
[----:B------:R-:W3:Y:S01]  /*59a0*/  @!UP0 LDCU UR5, c[0x0][0xb0c] ;  /* 0x00016180ff0587ac */ /* 0x000ee20008000800 */
[----:B------:R-:W4:Y:S01]  /*59b0*/  @!UP0 LDCU UR10, c[0x0][0xb20] ;  /* 0x00016400ff0a87ac */ /* 0x000f220008000800 */
[----:B--2---:R-:W-:Y:S02]  /*59c0*/  UIMAD.WIDE.U32 UR8, UR38, UR12, URZ ;  /* 0x0000000c260872a5 */ /* 0x004fe4000f8e00ff */
[----:B------:R-:W-:Y:S02]  /*59d0*/  UIMAD.WIDE.U32 UR6, UR37, UR15, URZ ;  /* 0x0000000f250672a5 */ /* 0x000fe4000f8e00ff */
[----:B------:R-:W-:Y:S03]  /*59e0*/  @!UP0 UISETP.NE.AND UP1, UPT, UR14, 0x1, UPT ;  /* 0x000000010e00888c */ /* 0x000fe6000bf25270 */
[----:B------:R-:W-:Y:S01]  /*59f0*/  @!UP0 UMOV UR4, UR9 ;  /* 0x0000000900048c82 */ /* 0x000fe20008000000 */
[----:B---3--:R-:W-:Y:S02]  /*5a00*/  @!UP0 UISETP.NE.AND UP2, UPT, UR5, 0x1, UPT ;  /* 0x000000010500888c */ /* 0x008fe4000bf45270 */
[----:B------:R-:W-:Y:S01]  /*5a10*/  @!UP0 USHF.R.U32.HI UR4, URZ, UR13, UR4 ;  /* 0x0000000dff048299 */ /* 0x000fe20008011604 */
[----:B------:R-:W-:Y:S02]  /*5a20*/  @!UP0 UMOV UR6, UR7 ;  /* 0x0000000700068c82 */ /* 0x000fe40008000000 */
[----:B----4-:R-:W-:Y:S02]  /*5a30*/  @!UP0 USHF.R.U32.HI UR6, URZ, UR10, UR6 ;  /* 0x0000000aff068299 */ /* 0x010fe40008011606 */
[----:B------:R-:W-:Y:S02]  /*5a40*/  @!UP0 USEL UR7, UR38, UR4, !UP2 ;  /* 0x0000000426078287 */ /* 0x000fe4000d000000 */
[----:B------:R-:W-:Y:S04]  /*5a50*/  @!UP0 USEL UR6, UR37, UR6, !UP1 ;  /* 0x0000000625068287 */ /* 0x000fe8000c800000 */
[----:B------:R-:W-:Y:S02]  /*5a60*/  @!UP0 UIADD3 UR4, UPT, UPT, -UR7, UR6, URZ ;  /* 0x0000000607048290 */ /* 0x000fe4000fffe1ff */
[----:B------:R-:W-:Y:S02]  /*5a70*/  @!UP0 UIADD3 UR6, UPT, UPT, UR7, -UR6, URZ ;  /* 0x8000000607068290 */ /* 0x000fe4000fffe0ff */
[----:B------:R-:W-:Y:S02]  /*5a80*/  @!UP0 UIMAD UR38, UR4, UR5, UR38 ;  /* 0x00000005042682a4 */ /* 0x000fe4000f8e0226 */
[----:B------:R-:W-:Y:S02]  /*5a90*/  @!UP0 UIMAD UR37, UR6, UR14, UR37 ;  /* 0x0000000e062582a4 */ /* 0x000fe4000f8e0225 */
[----:B------:R-:W-:Y:S09]  /*5aa0*/  ULOP3.LUT UP0, URZ, UR56, 0x1b0, URZ, 0xc0, !UPT ;  /* 0x000001b038ff7892 */ /* 0x000ff2000f80c0ff */
[----:B------:R-:W-:Y:S05]  /*5ab0*/  BRA.U !UP0, `(.L_x_96) ;  /* 0x0000000108407547 */ /* 0x000fea000b800000 */
[----:B------:R-:W2:Y:S01]  /*5ac0*/  LDCU.64 UR8, c[0x4][0x80] ;  /* 0x01001000ff0877ac */ /* 0x000ea20008000a00 */
[----:B------:R-:W-:Y:S01]  /*5ad0*/  MOV R3, 0x0 ;  /* 0x0000000000037802 */ /* 0x000fe20000000f00 */
[----:B------:R-:W-:Y:S02]  /*5ae0*/  HFMA2 R12, -RZ, RZ, 0, 5.9604644775390625e-08 ;  /* 0x00000001ff0c7431 */ /* 0x000fe400000001ff */
[----:B------:R-:W-:Y:S02]  /*5af0*/  IMAD.MOV.U32 R8, RZ, RZ, 0x70 ;  /* 0x00000070ff087424 */ /* 0x000fe400078e00ff */
[----:B------:R-:W-:Y:S01]  /*5b00*/  IMAD.MOV.U32 R13, RZ, RZ, RZ ;  /* 0x000000ffff0d7224 */ /* 0x000fe200078e00ff */
[----:B------:R-:W3:Y:S01]  /*5b10*/  LDCU.64 UR6, c[0x4][0x88] ;  /* 0x01001100ff0677ac */ /* 0x000ee20008000a00 */
[----:B------:R-:W4:Y:S01]  /*5b20*/  LDC.64 R2, c[0x4][R3] ;  /* 0x0100000003027b82 */ /* 0x000f220000000a00 */
[----:B------:R-:W1:Y:S01]  /*5b30*/  LDCU.64 UR4, c[0x4][0x8] ;  /* 0x01000100ff0477ac */ /* 0x000e620008000a00 */
[----:B--2---:R-:W-:Y:S01]  /*5b40*/  MOV R5, UR9 ;  /* 0x0000000900057c02 */ /* 0x004fe20008000f00 */
[----:B------:R-:W-:Y:S01]  /*5b50*/  IMAD.U32 R4, RZ, RZ, UR8 ;  /* 0x00000008ff047e24 */ /* 0x000fe2000f8e00ff */
[----:B---3--:R-:W-:Y:S01]  /*5b60*/  MOV R7, UR7 ;  /* 0x0000000700077c02 */ /* 0x008fe20008000f00 */
[----:B------:R-:W-:Y:S01]  /*5b70*/  IMAD.U32 R6, RZ, RZ, UR6 ;  /* 0x00000006ff067e24 */ /* 0x000fe2000f8e00ff */
[----:B-1----:R-:W-:Y:S01]  /*5b80*/  MOV R11, UR5 ;  /* 0x00000005000b7c02 */ /* 0x002fe20008000f00 */
[----:B------:R-:W-:Y:S02]  /*5b90*/  IMAD.U32 R10, RZ, RZ, UR4 ;  /* 0x00000004ff0a7e24 */ /* 0x000fe4000f8e00ff */
[----:B------:R-:W-:Y:S07]  /*5ba0*/  LEPC R20, `(.L_x_96) ;  /* 0x000000001014794e */ /* 0x000fee0000000000 */
[----:B----45:R-:W-:Y:S05]  /*5bb0*/  CALL.ABS.NOINC R2 ;  /* 0x0000000002007343 */ /* 0x030fea0003c00000 */
.L_x_96:
[----:B------:R-:W-:Y:S01]  /*5bc0*/  LOP3.LUT P0, RZ, R86, 0x1b0, RZ, 0xc0, !PT ;  /* 0x000001b056ff7812 */ /* 0x000fe2000780c0ff */
[----:B------:R-:W-:Y:S11]  /*5bd0*/  BSSY.RECONVERGENT B6, `(.L_x_97) ;  /* 0x0000013000067945 */ /* 0x000ff60003800200 */
[----:B------:R-:W-:Y:S01]  /*5be0*/  @!UPT UIADD3 URZ, UPT, UPT, URZ, URZ, URZ ;  /* 0x000000fffffff290 */ /* 0x000fe2000fffe0ff */
[----:B------:R-:W-:Y:S05]  /*5bf0*/  @!P0 BRA `(.L_x_98) ;  /* 0x0000000000408947 */ /* 0x000fea0003800000 */
        /* <DEDUP_REMOVED lines=16> */
.L_x_98:
[----:B------:R-:W-:Y:S05]  /*5d00*/  BSYNC.RECONVERGENT B6 ;  /* 0x0000000000067941 */ /* 0x000fea0003800200 */
.L_x_97:
[----:B------:R-:W-:Y:S01]  /*5d10*/  ISETP.NE.U32.AND P3, PT, R76, RZ, PT ;  /* 0x000000ff4c00720c */ /* 0x000fe20003f65070 */
[----:B------:R-:W-:Y:S01]  /*5d20*/  UISETP.NE.AND UP1, UPT, UR61, URZ, UPT ;  /* 0x000000ff3d00728c */ /* 0x000fe2000bf25270 */
[----:B------:R-:W-:Y:S02]  /*5d30*/  ISETP.NE.U32.AND P4, PT, R72, RZ, PT ;  /* 0x000000ff4800720c */ /* 0x000fe40003f85070 */
[----:B------:R-:W-:Y:S02]  /*5d40*/  ISETP.NE.AND.EX P3, PT, R77, RZ, PT, P3 ;  /* 0x000000ff4d00720c */ /* 0x000fe40003f65330 */
[----:B------:R-:W-:Y:S02]  /*5d50*/  PLOP3.LUT P1, PT, PT, PT, PT, 0x8, 0x80 ;  /* 0x000000000080781c */ /* 0x000fe40003f2e170 */
[----:B------:R-:W-:Y:S02]  /*5d60*/  PLOP3.LUT P0, PT, PT, PT, UP1, 0x80, 0x8 ;  /* 0x000000000008781c */ /* 0x000fe40003f0f018 */
[----:B------:R-:W-:Y:S02]  /*5d70*/  ISETP.NE.AND.EX P4, PT, R73, RZ, PT, P4 ;  /* 0x000000ff4900720c */ /* 0x000fe40003f85340 */
[----:B------:R-:W2:Y:S09]  /*5d80*/  @UP1 LDCU.64 UR4, c[0x0][0x888] ;  /* 0x00011100ff0417ac */ /* 0x000eb20008000a00 */
[----:B------:R-:W-:Y:S01]  /*5d90*/  @P0 PLOP3.LUT P1, PT, P3, PT, PT, 0x80, 0x8 ;  /* 0x000000000008081c */ /* 0x000fe20001f2f070 */
[----:B--2---:R-:W-:Y:S04]  /*5da0*/  @UP1 UISETP.NE.U32.AND UP0, UPT, UR4, URZ, UPT ;  /* 0x000000ff0400128c */ /* 0x004fe8000bf05070 */
[----:B------:R-:W-:Y:S04]  /*5db0*/  @UP1 UISETP.NE.AND.EX UP0, UPT, UR5, URZ, UPT, UP0 ;  /* 0x000000ff0500128c */ /* 0x000fe8000bf05300 */
[----:B------:R-:W-:Y:S01]  /*5dc0*/  @UP1 USEL UR4, URZ, 0xffffffff, UP0 ;  /* 0xffffffffff041887 */ /* 0x000fe20008000000 */
[----:B------:R-:W-:Y:S11]  /*5dd0*/  @!P3 BRA `(.L_x_99) ;  /* 0x000000000030b947 */ /* 0x000ff60003800000 */
[----:B------:R-:W-:Y:S01]  /*5de0*/  ISETP.NE.U32.AND P2, PT, R74, RZ, PT ;  /* 0x000000ff4a00720c */ /* 0x000fe20003f45070 */
[----:B------:R-:W2:Y:S01]  /*5df0*/  LDCU.64 UR6, c[0x0][0x358] ;  /* 0x00006b00ff0677ac */ /* 0x000ea20008000a00 */
[----:B------:R-:W-:Y:S02]  /*5e00*/  IMAD.MOV.U32 R80, RZ, RZ, 0x1 ;  /* 0x00000001ff507424 */ /* 0x000fe400078e00ff */
[----:B------:R-:W-:Y:S11]  /*5e10*/  ISETP.NE.AND.EX P2, PT, R75, RZ, PT, P2 ;  /* 0x000000ff4b00720c */ /* 0x000ff60003f45320 */
[----:B------:R-:W-:Y:S02]  /*5e20*/  @!UPT UIADD3 URZ, UPT, UPT, URZ, URZ, URZ ;  /* 0x000000fffffff290 */ /* 0x000fe4000fffe0ff */
[----:B------:R-:W3:Y:S01]  /*5e30*/  @P2 LDC.64 R2, c[0x0][0x888] ;  /* 0x00022200ff022b82 */ /* 0x000ee20000000a00 */
[----:B-1----:R-:W-:Y:S04]  /*5e40*/  @P2 IMAD R0, R76, UR36, RZ ;  /* 0x000000244c002c24 */ /* 0x002fe8000f8e02ff */
[----:B---3--:R-:W-:Y:S04]  /*5e50*/  @P2 IMAD.WIDE R2, R0, 0x4, R2 ;  /* 0x0000000400022825 */ /* 0x008fe800078e0202 */
[----:B------:R-:W-:Y:S01]  /*5e60*/  HFMA2 R0, -RZ, RZ, 0, 5.9604644775390625e-08 ;  /* 0x00000001ff007431 */ /* 0x000fe200000001ff */
[----:B--2--5:R2:W5:Y:S04]  /*5e70*/  @P2 LDG.E R39, desc[UR6][R2.64] ;  /* 0x0000000602272981 */ /* 0x024568000c1e1900 */
[----:B------:R-:W-:Y:S01]  /*5e80*/  @!P2 PRMT R80, R0, 0x7610, R80 ;  /* 0x000076100050a816 */ /* 0x000fe20000000050 */
[----:B--2---:R-:W3:Y:S06]  /*5e90*/  @!P2 LDC R39, c[0x0][0x880] ;  /* 0x00022000ff27ab82 */ /* 0x004eec0000000800 */
.L_x_99:
[----:B------:R-:W-:Y:S05]  /*5ea0*/  @!P4 BRA `(.L_x_100) ;  /* 0x000000000024c947 */ /* 0x000fea0003800000 */
[----:B------:R-:W-:Y:S01]  /*5eb0*/  ISETP.NE.U32.AND P2, PT, R70, RZ, PT ;  /* 0x000000ff4600720c */ /* 0x000fe20003f45070 */
[----:B------:R-:W2:Y:S03]  /*5ec0*/  LDCU.64 UR6, c[0x0][0x358] ;  /* 0x00006b00ff0677ac */ /* 0x000ea60008000a00 */
[----:B------:R-:W-:Y:S11]  /*5ed0*/  ISETP.NE.AND.EX P2, PT, R71, RZ, PT, P2 ;  /* 0x000000ff4700720c */ /* 0x000ff60003f45320 */
[----:B------:R-:W-:Y:S02]  /*5ee0*/  @!UPT UIADD3 URZ, UPT, UPT, URZ, URZ, URZ ;  /* 0x000000fffffff290 */ /* 0x000fe4000fffe0ff */
[----:B------:R-:W4:Y:S01]  /*5ef0*/  @P2 LDC.64 R2, c[0x0][0x8a8] ;  /* 0x00022a00ff022b82 */ /* 0x000f220000000a00 */
[----:B-1----:R-:W-:Y:S04]  /*5f00*/  @P2 IMAD R0, R72, UR36, RZ ;  /* 0x0000002448002c24 */ /* 0x002fe8000f8e02ff */
[----:B----4-:R-:W-:Y:S05]  /*5f10*/  @P2 IMAD.WIDE R2, R0, 0x4, R2 ;  /* 0x0000000400022825 */ /* 0x010fea00078e0202 */
[----:B--2--5:R2:W5:Y:S02]  /*5f20*/  @P2 LDG.E R38, desc[UR6][R2.64] ;  /* 0x0000000602262981 */ /* 0x024564000c1e1900 */
[----:B--2---:R-:W4:Y:S02]  /*5f30*/  @!P2 LDC R38, c[0x0][0x8a0] ;  /* 0x00022800ff26ab82 */ /* 0x004f240000000800 */
.L_x_100:
[----:B---3-5:R-:W-:Y:S01]  /*5f40*/  @P0 ISETP.NE.AND P4, PT, R39, RZ, PT ;  /* 0x000000ff2700020c */ /* 0x028fe20003f85270 */
[----:B-1----:R-:W-:Y:S01]  /*5f50*/  IMAD.U32 R0, RZ, RZ, UR4 ;  /* 0x00000004ff007e24 */ /* 0x002fe2000f8e00ff */
[----:B------:R-:W-:Y:S01]  /*5f60*/  @P0 LOP3.LUT P2, RZ, R80, 0xff, RZ, 0xc0, !PT ;  /* 0x000000ff50ff0812 */ /* 0x000fe2000784c0ff */
[----:B------:R-:W-:Y:S01]  /*5f70*/  BSSY B1, `(.L_x_101) ;  /* 0x0000039000017945 */ /* 0x000fe20003800000 */
[----:B------:R-:W-:Y:S02]  /*5f80*/  @P0 SEL R2, RZ, 0xffffffff, P4 ;  /* 0xffffffffff020807 */ /* 0x000fe40002000000 */
[----:B------:R-:W-:Y:S02]  /*5f90*/  CS2R R46, SRZ ;  /* 0x00000000002e7805 */ /* 0x000fe4000001ff00 */
[----:B------:R-:W-:Y:S02]  /*5fa0*/  LEA R16, R36, UR44, 0x3 ;  /* 0x0000002c24107c11 */ /* 0x000fe4000f8e18ff */
[----:B------:R-:W-:Y:S02]  /*5fb0*/  CS2R R44, SRZ ;  /* 0x00000000002c7805 */ /* 0x000fe4000001ff00 */
[----:B------:R-:W-:Y:S02]  /*5fc0*/  @P1 SEL R2, R0, R2, !P2 ;  /* 0x0000000200021207 */ /* 0x000fe40005000000 */
[----:B------:R-:W-:Y:S02]  /*5fd0*/  CS2R R42, SRZ ;  /* 0x00000000002a7805 */ /* 0x000fe4000001ff00 */
[----:B------:R-:W-:Y:S02]  /*5fe0*/  SHF.L.U32 R3, R85, 0x1f, RZ ;  /* 0x0000001f55037819 */ /* 0x000fe400000006ff */
[----:B------:R-:W-:Y:S02]  /*5ff0*/  CS2R R40, SRZ ;  /* 0x0000000000287805 */ /* 0x000fe4000001ff00 */
[----:B------:R-:W-:Y:S02]  /*6000*/  @P0 LOP3.LUT R2, R2, 0x1, RZ, 0xc0, !PT ;  /* 0x0000000102020812 */ /* 0x000fe400078ec0ff */
[----:B------:R-:W-:Y:S02]  /*6010*/  PLOP3.LUT P5, PT, PT, PT, PT, 0x8, 0x80 ;  /* 0x000000000080781c */ /* 0x000fe40003fae170 */
[----:B------:R-:W-:Y:S02]  /*6020*/  ISETP.NE.U32.OR P1, PT, R2, 0x1, !P0 ;  /* 0x000000010200780c */ /* 0x000fe40004725470 */
[----:B------:R-:W-:Y:S11]  /*6030*/  LEA.HI R2, R36, R36, RZ, 0x1 ;  /* 0x0000002424027211 */ /* 0x000ff600078f08ff */
[----:B------:R-:W-:Y:S04]  /*6040*/  @P1 SHF.L.U32 R0, R83, 0x1f, RZ ;  /* 0x0000001f53001819 */ /* 0x000fe800000006ff */
[----:B------:R1:W2:Y:S01]  /*6050*/  @P1 SYNCS.PHASECHK.TRANS64.TRYWAIT P0, [UR44+0xd0], R0 ;  /* 0x0000d000ff0015a7 */ /* 0x0002a2000800112c */
[----:B------:R3:W3:Y:S01]  /*6060*/  SYNCS.PHASECHK.TRANS64.TRYWAIT P4, [R16+URZ+0x110], R3 ;  /* 0x00011003100075a7 */ /* 0x0006e200080811ff */
[C---:B-1----:R-:W-:Y:S01]  /*6070*/  IMAD.SHL.U32 R0, R2.reuse, 0x20, RZ ;  /* 0x0000002002007824 */ /* 0x042fe200078e00ff */
[----:B------:R-:W-:Y:S04]  /*6080*/  LOP3.LUT R2, R2, 0xffe, RZ, 0xc0, !PT ;  /* 0x00000ffe02027812 */ /* 0x000fe800078ec0ff */
[----:B------:R-:W-:Y:S01]  /*6090*/  LOP3.LUT R0, R0, 0xffffffc0, RZ, 0xc0, !PT ;  /* 0xffffffc000007812 */ /* 0x000fe200078ec0ff */
[----:B------:R-:W-:Y:S04]  /*60a0*/  IMAD.IADD R2, R36, 0x1, -R2 ;  /* 0x0000000124027824 */ /* 0x000fe800078e0a02 */
[----:B------:R-:W-:Y:S04]  /*60b0*/  IMAD.IADD R0, R37, 0x1, R0 ;  /* 0x0000000125007824 */ /* 0x000fe800078e0200 */
[----:B------:R-:W-:Y:S01]  /*60c0*/  IMAD R2, R2, 0x100000, R0 ;  /* 0x0010000002027824 */ /* 0x000fe200078e0200 */
[----:B--2---:R-:W-:Y:S01]  /*60d0*/  @P1 PLOP3.LUT P5, PT, P0, PT, PT, 0x8, 0x80 ;  /* 0x000000000080181c */ /* 0x004fe200007ae170 */
[----:B------:R-:W-:Y:S01]  /*60e0*/  @!UPT UIADD3 URZ, UPT, UPT, URZ, URZ, URZ ;  /* 0x000000fffffff290 */ /* 0x000fe2000fffe0ff */
[----:B---3--:R-:W-:Y:S11]  /*60f0*/  @!P1 BRA `(.L_x_102) ;  /* 0x0000000000809947 */ /* 0x008ff60003800000 */
[----:B------:R-:W-:Y:S01]  /*6100*/  ISETP.NE.U32.AND P0, PT, RZ, UR58, PT ;  /* 0x0000003aff007c0c */ /* 0x000fe2000bf05070 */
[----:B------:R-:W-:Y:S01]  /*6110*/  BSSY B0, `(.L_x_103) ;  /* 0x0000012000007945 */ /* 0x000fe20003800000 */
[----:B------:R-:W-:Y:S02]  /*6120*/  ISETP.NE.AND P2, PT, R39, RZ, PT ;  /* 0x000000ff2700720c */ /* 0x000fe40003f45270 */
[----:B------:R-:W-:Y:S02]  /*6130*/  CS2R R42, SRZ ;  /* 0x00000000002a7805 */ /* 0x000fe4000001ff00 */
[----:B------:R-:W-:Y:S02]  /*6140*/  ISETP.NE.AND.EX P0, PT, RZ, UR59, PT, P0 ;  /* 0x0000003bff007c0c */ /* 0x000fe4000bf05300 */
[----:B------:R-:W-:Y:S02]  /*6150*/  CS2R R40, SRZ ;  /* 0x0000000000287805 */ /* 0x000fe4000001ff00 */
[----:B------:R-:W-:Y:S02]  /*6160*/  LOP3.LUT P1, RZ, R80, 0xff, RZ, 0xc0, !PT ;  /* 0x000000ff50ff7812 */ /* 0x000fe4000782c0ff */
[----:B------:R-:W-:Y:S02]  /*6170*/  CS2R R46, SRZ ;  /* 0x00000000002e7805 */ /* 0x000fe4000001ff00 */
[----:B------:R-:W-:Y:S02]  /*6180*/  SEL R0, RZ, 0xffffffff, P2 ;  /* 0xffffffffff007807 */ /* 0x000fe40001000000 */
[----:B------:R-:W-:Y:S02]  /*6190*/  CS2R R44, SRZ ;  /* 0x00000000002c7805 */ /* 0x000fe4000001ff00 */
[----:B------:R-:W-:Y:S04]  /*61a0*/  SEL R4, RZ, 0xffffffff, P0 ;  /* 0xffffffffff047807 */ /* 0x000fe80000000000 */
[----:B------:R-:W-:Y:S04]  /*61b0*/  @P3 SEL R0, R4, R0, !P1 ;  /* 0x0000000004003207 */ /* 0x000fe80004800000 */
[----:B------:R-:W-:Y:S04]  /*61c0*/  LOP3.LUT R0, R0, 0x1, RZ, 0xc0, !PT ;  /* 0x0000000100007812 */ /* 0x000fe800078ec0ff */
[----:B------:R-:W-:Y:S01]  /*61d0*/  ISETP.NE.U32.AND P0, PT, R0, 0x1, PT ;  /* 0x000000010000780c */ /* 0x000fe20003f05070 */
[----:B------:R-:W-:Y:S01]  /*61e0*/  @!UPT UIADD3 URZ, UPT, UPT, URZ, URZ, URZ ;  /* 0x000000fffffff290 */ /* 0x000fe2000fffe0ff */
[----:B------:R-:W-:Y:S11]  /*61f0*/  @!P5 BRA `(.L_x_104) ;  /* 0x00000000000cd947 */ /* 0x000ff60003800000 */
[----:B------:R-:W-:Y:S04]  /*6200*/  SHF.L.U32 R4, R83, 0x1f, RZ ;  /* 0x0000001f53047819 */ /* 0x000fe800000006ff */
[----:B------:R-:W1:Y:S02]  /*6210*/  SYNCS.PHASECHK.TRANS64.TRYWAIT P1, [UR44+0xd0], R4 ;  /* 0x0000d004ff0075a7 */ /* 0x000e64000802112c */
[----:B-1----:R-:W-:Y:S05]  /*6220*/  @!P1 BRA `(.L_x_105) ;  /* 0x0000001800449947 */ /* 0x002fea0003800000 */
.L_x_104:
[----:B------:R-:W-:Y:S05]  /*6230*/  BSYNC B0 ;  /* 0x0000000000007941 */ /* 0x000fea0003800000 */
.L_x_103:
[----:B------:R2:W3:Y:S01]  /*6240*/  @P0 LDS.128 R40, [R79+UR44+0x200] ;  /* 0x0002002c4f280984 */ /* 0x0004e20008000c00 */
[----:B------:R-:W-:Y:S01]  /*6250*/  UIADD3 UR4, UPT, UPT, UR44, 0xd8, URZ ;  /* 0x000000d82c047890 */ /* 0x000fe2000fffe0ff */
[----:B------:R-:W-:Y:S02]  /*6260*/  LOP3.LUT R83, R83, 0x1, RZ, 0x3c, !PT ;  /* 0x0000000153537812 */ /* 0x000fe400078e3cff */
[----:B------:R2:W1:Y:S01]  /*6270*/  @P0 LDS.128 R44, [R78+0x10] ;  /* 0x000010004e2c0984 */ /* 0x0004620000000c00 */
[----:B------:R-:W-:Y:S01]  /*6280*/  UPRMT UR4, UR48, 0x654, UR4 ;  /* 0x0000065430047896 */ /* 0x000fe20008000004 */
[----:B------:R-:W-:Y:S01]  /*6290*/  @!PT LDS RZ, [RZ] ;  /* 0x00000000fffff984 */ /* 0x000fe20000000800 */
[----:B------:R-:W-:Y:S01]  /*62a0*/  @!PT LDS RZ, [RZ] ;  /* 0x00000000fffff984 */ /* 0x000fe20000000800 */
[----:B------:R-:W-:Y:S01]  /*62b0*/  @!PT LDS RZ, [RZ] ;  /* 0x00000000fffff984 */ /* 0x000fe20000000800 */
[----:B------:R-:W-:Y:S01]  /*62c0*/  @!PT LDS RZ, [RZ] ;  /* 0x00000000fffff984 */ /* 0x000fe20000000800 */
[----:B------:R5:W-:Y:S06]  /*62d0*/  MEMBAR.ALL.CTA ;  /* 0x0000000000007992 */ /* 0x000bec0000008000 */
[----:B-----5:R-:W5:Y:S02]  /*62e0*/  FENCE.VIEW.ASYNC.S ;  /* 0x00000000000073c6 */ /* 0x020f640000000000 */
[----:B-----5:R-:W-:Y:S03]  /*62f0*/  SYNCS.ARRIVE.TRANS64.RED.A1T0 RZ, [UR4], RZ ;  /* 0x000000ffffff79a7 */ /* 0x020fe60008100404 */
.L_x_102:
[----:B------:R-:W-:Y:S05]  /*6300*/  BSYNC B1 ;  /* 0x0000000000017941 */ /* 0x000fea0003800000 */
.L_x_101:
[----:B-1----:R-:W-:Y:S04]  /*6310*/  SHF.R.U32.HI R0, RZ, 0x15, R2 ;  /* 0x00000015ff007819 */ /* 0x002fe80000011602 */
[----:B------:R-:W-:Y:S01]  /*6320*/  LOP3.LUT P0, RZ, R0, 0x3, R81, 0x48, !PT ;  /* 0x0000000300ff7812 */ /* 0x000fe20007804851 */
[----:B------:R-:W-:Y:S01]  /*6330*/  @!UPT UIADD3 URZ, UPT, UPT, URZ, URZ, URZ ;  /* 0x000000fffffff290 */ /* 0x000fe2000fffe0ff */
[----:B------:R-:W-:Y:S11]  /*6340*/  @P4 BRA `(.L_x_106) ;  /* 0x0000000000084947 */ /* 0x000ff60003800000 */
[----:B------:R-:W1:Y:S02]  /*6350*/  SYNCS.PHASECHK.TRANS64.TRYWAIT P1, [R16+URZ+0x110], R3 ;  /* 0x00011003100075a7 */ /* 0x000e6400080211ff */
[----:B-1----:R-:W-:Y:S05]  /*6360*/  @!P1 BRA `(.L_x_107) ;  /* 0x00000018000c9947 */ /* 0x002fea0003800000 */
.L_x_106:
[----:B------:R-:W-:Y:S05]  /*6370*/  @!P0 BRA `(.L_x_108) ;  /* 0x0000000000408947 */ /* 0x000fea0003800000 */
[----:B------:R-:W1:Y:S01]  /*6380*/  LDCU.64 UR8, c[0x4][0x70] ;  /* 0x01000e00ff0877ac */ /* 0x000e620008000a00 */
[----:B------:R-:W-:Y:S01]  /*6390*/  MOV R15, 0x0 ;  /* 0x00000000000f7802 */ /* 0x000fe20000000f00 */
[----:B------:R-:W-:Y:S02]  /*63a0*/  HFMA2 R12, -RZ, RZ, 0, 5.9604644775390625e-08 ;  /* 0x00000001ff0c7431 */ /* 0x000fe400000001ff */
[----:B------:R-:W-:Y:S02]  /*63b0*/  IMAD.MOV.U32 R8, RZ, RZ, 0x192 ;  /* 0x00000192ff087424 */ /* 0x000fe400078e00ff */
[----:B------:R-:W-:Y:S01]  /*63c0*/  IMAD.MOV.U32 R13, RZ, RZ, RZ ;  /* 0x000000ffff0d7224 */ /* 0x000fe200078e00ff */
[----:B------:R-:W5:Y:S01]  /*63d0*/  LDCU.64 UR6, c[0x4][0x78] ;  /* 0x01000f00ff0677ac */ /* 0x000f620008000a00 */
[----:B------:R-:W2:Y:S01]  /*63e0*/  LDC.64 R14, c[0x4][R15] ;  /* 0x010000000f0e7b82 */ /* 0x000ea20000000a00 */
[----:B------:R-:W3:Y:S01]  /*63f0*/  LDCU.64 UR4, c[0x4][0x10] ;  /* 0x01000200ff0477ac */ /* 0x000ee20008000a00 */
[----:B-1----:R-:W-:Y:S01]  /*6400*/  MOV R5, UR9 ;  /* 0x0000000900057c02 */ /* 0x002fe20008000f00 */
[----:B------:R-:W-:Y:S01]  /*6410*/  IMAD.U32 R4, RZ, RZ, UR8 ;  /* 0x00000008ff047e24 */ /* 0x000fe2000f8e00ff */
[----:B-----5:R-:W-:Y:S01]  /*6420*/  MOV R7, UR7 ;  /* 0x0000000700077c02 */ /* 0x020fe20008000f00 */
[----:B------:R-:W-:Y:S01]  /*6430*/  IMAD.U32 R6, RZ, RZ, UR6 ;  /* 0x00000006ff067e24 */ /* 0x000fe2000f8e00ff */
[----:B---3--:R-:W-:Y:S01]  /*6440*/  MOV R11, UR5 ;  /* 0x00000005000b7c02 */ /* 0x008fe20008000f00 */
[----:B------:R-:W-:Y:S02]  /*6450*/  IMAD.U32 R10, RZ, RZ, UR4 ;  /* 0x00000004ff0a7e24 */ /* 0x000fe4000f8e00ff */
[----:B------:R-:W-:Y:S07]  /*6460*/  LEPC R20, `(.L_x_108) ;  /* 0x000000001014794e */ /* 0x000fee0000000000 */
[----:B--2-4-:R-:W-:Y:S05]  /*6470*/  CALL.ABS.NOINC R14 ;  /* 0x000000000e007343 */ /* 0x014fea0003c00000 */
.L_x_108:
[----:B------:R-:W-:Y:S01]  /*6480*/  LOP3.LUT P0, RZ, R69, 0x60, RZ, 0xc0, !PT ;  /* 0x0000006045ff7812 */ /* 0x000fe2000780c0ff */
[----:B------:R-:W-:Y:S05]  /*6490*/  WARPSYNC.ALL ;  /* 0x0000000000007948 */ /* 0x000fea0003800000 */
[----:B---3--:R-:W-:Y:S01]  /*64a0*/  IMAD.SHL.U32 R66, R41, 0x100, RZ ;  /* 0x0000010029427824 */ /* 0x008fe200078e00ff */
[----:B------:R-:W-:Y:S01]  /*64b0*/  R2UR UR4, R2 ;  /* 0x00000000020472ca */ /* 0x000fe200000e0000 */
[----:B------:R-:W-:Y:S01]  /*64c0*/  IMAD.SHL.U32 R60, R43, 0x100, RZ ;  /* 0x000001002b3c7824 */ /* 0x000fe200078e00ff */
[----:B------:R-:W-:Y:S01]  /*64d0*/  R2UR UR5, R16 ;  /* 0x00000000100572ca */ /* 0x000fe200000e0000 */
[----:B------:R-:W-:Y:S01]  /*64e0*/  IMAD.SHL.U32 R48, R47, 0x100, RZ ;  /* 0x000001002f307824 */ /* 0x000fe200078e00ff */
[C---:B------:R-:W-:Y:S01]  /*64f0*/  SHF.L.U32 R2, R40.reuse, 0x10, RZ ;  /* 0x0000001028027819 */ /* 0x040fe200000006ff */
[----:B------:R-:W-:Y:S01]  /*6500*/  IMAD.SHL.U32 R54, R45, 0x100, RZ ;  /* 0x000001002d367824 */ /* 0x000fe200078e00ff */
[C---:B------:R-:W-:Y:S01]  /*6510*/  PRMT R0, R40.reuse, 0x8880, RZ ;  /* 0x0000888028007816 */ /* 0x040fe200000000ff */
[----:B------:R-:W-:Y:S01]  /*6520*/  BSSY.RECONVERGENT B0, `(.L_x_109) ;  /* 0x000009f000007945 */ /* 0x000fe20003800200 */
[----:B------:R-:W-:Y:S02]  /*6530*/  SHF.L.U32 R3, R40, 0x8, RZ ;  /* 0x0000000828037819 */ /* 0x000fe400000006ff */
[----:B------:R-:W-:Y:S02]  /*6540*/  SHF.R.S32.HI R2, RZ, 0x18, R2 ;  /* 0x00000018ff027819 */ /* 0x000fe40000011402 */
[----:B------:R-:W-:Y:S01]  /*6550*/  PRMT R68, R41, 0x8880, RZ ;  /* 0x0000888029447816 */ /* 0x000fe200000000ff */
[----:B------:R-:W-:Y:S01]  /*6560*/  LDTM.16dp32bit_t0_t15.x32 R4, tmem[UR4] ;  /* 0x00000004000479ee */ /* 0x000fe20008a80000 */
[----:B------:R-:W1:Y:S01]  /*6570*/  LDTM.16dp32bit_t16_t31.x32 R4, tmem[UR4+0x20] ;  /* 0x00002004000479ee */ /* 0x000e620008aa0000 */
[----:B------:R-:W-:Y:S01]  /*6580*/  NOP ;  /* 0x0000000000007918 */ /* 0x000fe20000000000 */
[----:B------:R-:W-:Y:S01]  /*6590*/  UIADD3 UR4, UPT, UPT, UR5, 0x130, URZ ;  /* 0x0000013005047890 */ /* 0x000fe2000fffe0ff */
[----:B------:R-:W-:Y:S02]  /*65a0*/  SHF.R.S32.HI R40, RZ, 0x18, R40 ;  /* 0x00000018ff287819 */ /* 0x000fe40000011428 */
[C---:B------:R-:W-:Y:S01]  /*65b0*/  PRMT R65, R42.reuse, 0x8880, RZ ;  /* 0x000088802a417816 */ /* 0x040fe200000000ff */
[----:B------:R-:W-:Y:S01]  /*65c0*/  UPRMT UR4, UR48, 0x654, UR4 ;  /* 0x0000065430047896 */ /* 0x000fe20008000004 */
[C---:B------:R-:W-:Y:S02]  /*65d0*/  SHF.L.U32 R64, R42.reuse, 0x10, RZ ;  /* 0x000000102a407819 */ /* 0x040fe400000006ff */
[----:B------:R-:W-:Y:S02]  /*65e0*/  SHF.L.U32 R63, R42, 0x8, RZ ;  /* 0x000000082a3f7819 */ /* 0x000fe400000006ff */
[----:B------:R-:W-:Y:S02]  /*65f0*/  SHF.R.S32.HI R42, RZ, 0x18, R42 ;  /* 0x00000018ff2a7819 */ /* 0x000fe4000001142a */
[C---:B------:R-:W-:Y:S02]  /*6600*/  PRMT R62, R43.reuse, 0x8880, RZ ;  /* 0x000088802b3e7816 */ /* 0x040fe400000000ff */
[----:B-1----:R-:W-:Y:S01]  /*6610*/  SYNCS.ARRIVE.TRANS64.RED.A1T0 RZ, [UR4], RZ ;  /* 0x000000ffffff79a7 */ /* 0x002fe20008100404 */
[----:B------:R-:W-:Y:S02]  /*6620*/  SHF.L.U32 R61, R43, 0x10, RZ ;  /* 0x000000102b3d7819 */ /* 0x000fe400000006ff */
[----:B------:R-:W-:Y:S02]  /*6630*/  SHF.R.S32.HI R43, RZ, 0x18, R43 ;  /* 0x00000018ff2b7819 */ /* 0x000fe4000001142b */
[----:B------:R-:W-:Y:S02]  /*6640*/  SHF.L.U32 R51, R46, 0x8, RZ ;  /* 0x000000082e337819 */ /* 0x000fe400000006ff */
[----:B------:R-:W-:Y:S01]  /*6650*/  SHF.R.S32.HI R3, RZ, 0x18, R3 ;  /* 0x00000018ff037819 */ /* 0x000fe20000011403 */
[C---:B----4-:R-:W-:Y:S01]  /*6660*/  IMAD R4, R38.reuse, R4, RZ ;  /* 0x0000000426047224 */ /* 0x050fe200078e02ff */
[----:B------:R-:W-:Y:S01]  /*6670*/  SHF.L.U32 R67, R41, 0x10, RZ ;  /* 0x0000001029437819 */ /* 0x000fe200000006ff */
[C---:B------:R-:W-:Y:S01]  /*6680*/  IMAD R5, R38.reuse, R5, RZ ;  /* 0x0000000526057224 */ /* 0x040fe200078e02ff */
[----:B------:R-:W-:Y:S01]  /*6690*/  SHF.R.S32.HI R41, RZ, 0x18, R41 ;  /* 0x00000018ff297819 */ /* 0x000fe20000011429 */
[----:B------:R-:W-:Y:S01]  /*66a0*/  IMAD R6, R38, R6, RZ ;  /* 0x0000000626067224 */ /* 0x000fe200078e02ff */
[----:B------:R-:W-:Y:S01]  /*66b0*/  PRMT R59, R44, 0x8880, RZ ;  /* 0x000088802c3b7816 */ /* 0x000fe200000000ff */
[----:B------:R-:W-:Y:S01]  /*66c0*/  IMAD R4, R0, R39, R4 ;  /* 0x0000002700047224 */ /* 0x000fe200078e0204 */
[----:B------:R-:W-:Y:S01]  /*66d0*/  MOV R0, R68 ;  /* 0x0000004400007202 */ /* 0x000fe20000000f00 */
[----:B------:R-:W-:Y:S01]  /*66e0*/  IMAD R7, R38, R7, RZ ;  /* 0x0000000726077224 */ /* 0x000fe200078e02ff */
[----:B------:R-:W-:Y:S01]  /*66f0*/  SHF.L.U32 R58, R44, 0x10, RZ ;  /* 0x000000102c3a7819 */ /* 0x000fe200000006ff */
[-C--:B------:R-:W-:Y:S01]  /*6700*/  IMAD R5, R2, R39.reuse, R5 ;  /* 0x0000002702057224 */ /* 0x080fe200078e0205 */
[----:B------:R-:W-:Y:S01]  /*6710*/  SHF.R.S32.HI R2, RZ, 0x18, R67 ;  /* 0x00000018ff027819 */ /* 0x000fe20000011443 */
[-C--:B------:R-:W-:Y:S01]  /*6720*/  IMAD R6, R3, R39.reuse, R6 ;  /* 0x0000002703067224 */ /* 0x080fe200078e0206 */
[----:B------:R-:W-:Y:S01]  /*6730*/  SHF.R.S32.HI R3, RZ, 0x18, R66 ;  /* 0x00000018ff037819 */ /* 0x000fe20000011442 */
[----:B------:R-:W-:Y:S01]  /*6740*/  IMAD R8, R38, R8, RZ ;  /* 0x0000000826087224 */ /* 0x000fe200078e02ff */
[C---:B------:R-:W-:Y:S01]  /*6750*/  PRMT R56, R45.reuse, 0x8880, RZ ;  /* 0x000088802d387816 */ /* 0x040fe200000000ff */
[----:B------:R-:W-:Y:S01]  /*6760*/  IMAD R7, R40, R39, R7 ;  /* 0x0000002728077224 */ /* 0x000fe200078e0207 */
[----:B------:R-:W-:Y:S01]  /*6770*/  MOV R40, R65 ;  /* 0x0000004100287202 */ /* 0x000fe20000000f00 */
[----:B------:R-:W-:Y:S01]  /*6780*/  IMAD R9, R38, R9, RZ ;  /* 0x0000000926097224 */ /* 0x000fe200078e02ff */
[----:B------:R-:W-:Y:S01]  /*6790*/  SHF.L.U32 R55, R45, 0x10, RZ ;  /* 0x000000102d377819 */ /* 0x000fe200000006ff */
[-C--:B------:R-:W-:Y:S01]  /*67a0*/  IMAD R8, R0, R39.reuse, R8 ;  /* 0x0000002700087224 */ /* 0x080fe200078e0208 */
[----:B------:R-:W-:Y:S01]  /*67b0*/  PRMT R53, R46, 0x8880, RZ ;  /* 0x000088802e357816 */ /* 0x000fe200000000ff */
[----:B------:R-:W-:Y:S01]  /*67c0*/  IMAD R10, R38, R10, RZ ;  /* 0x0000000a260a7224 */ /* 0x000fe200078e02ff */
[----:B------:R-:W-:Y:S01]  /*67d0*/  SHF.R.S32.HI R45, RZ, 0x18, R45 ;  /* 0x00000018ff2d7819 */ /* 0x000fe2000001142d */
[----:B------:R-:W-:Y:S01]  /*67e0*/  IMAD R9, R2, R39, R9 ;  /* 0x0000002702097224 */ /* 0x000fe200078e0209 */
[----:B------:R-:W-:Y:S01]  /*67f0*/  SHF.L.U32 R52, R46, 0x10, RZ ;  /* 0x000000102e347819 */ /* 0x000fe200000006ff */
[C---:B------:R-:W-:Y:S01]  /*6800*/  IMAD R0, R38.reuse, R20, RZ ;  /* 0x0000001426007224 */ /* 0x040fe200078e02ff */
[C---:B------:R-:W-:Y:S01]  /*6810*/  PRMT R50, R47.reuse, 0x8880, RZ ;  /* 0x000088802f327816 */ /* 0x040fe200000000ff */
[C---:B------:R-:W-:Y:S01]  /*6820*/  IMAD R11, R38.reuse, R11, RZ ;  /* 0x0000000b260b7224 */ /* 0x040fe200078e02ff */
[----:B------:R-:W-:Y:S01]  /*6830*/  SHF.R.S32.HI R46, RZ, 0x18, R46 ;  /* 0x00000018ff2e7819 */ /* 0x000fe2000001142e */
[C---:B------:R-:W-:Y:S01]  /*6840*/  IMAD R2, R38.reuse, R21, RZ ;  /* 0x0000001526027224 */ /* 0x040fe200078e02ff */
[----:B------:R-:W-:Y:S01]  /*6850*/  SHF.L.U32 R49, R47, 0x10, RZ ;  /* 0x000000102f317819 */ /* 0x000fe200000006ff */
[C---:B------:R-:W-:Y:S01]  /*6860*/  IMAD R20, R38.reuse, R24, RZ ;  /* 0x0000001826147224 */ /* 0x040fe200078e02ff */
[----:B------:R-:W-:Y:S01]  /*6870*/  SHF.R.S32.HI R47, RZ, 0x18, R47 ;  /* 0x00000018ff2f7819 */ /* 0x000fe2000001142f */
[----:B------:R-:W-:Y:S01]  /*6880*/  IMAD R21, R38, R25, RZ ;  /* 0x0000001926157224 */ /* 0x000fe200078e02ff */
[----:B------:R-:W-:Y:S01]  /*6890*/  SHF.L.U32 R57, R44, 0x8, RZ ;  /* 0x000000082c397819 */ /* 0x000fe200000006ff */
[----:B------:R-:W-:Y:S01]  /*68a0*/  IMAD R24, R38, R28, RZ ;  /* 0x0000001c26187224 */ /* 0x000fe200078e02ff */
[----:B------:R-:W-:Y:S01]  /*68b0*/  SHF.R.S32.HI R44, RZ, 0x18, R44 ;  /* 0x00000018ff2c7819 */ /* 0x000fe2000001142c */
[----:B------:R-:W-:Y:S01]  /*68c0*/  IMAD R10, R3, R39, R10 ;  /* 0x00000027030a7224 */ /* 0x000fe200078e020a */
[----:B------:R-:W-:Y:S01]  /*68d0*/  IADD3 R36, PT, PT, R36, 0x1, RZ ;  /* 0x0000000124247810 */ /* 0x000fe20007ffe0ff */
[C---:B------:R-:W-:Y:S02]  /*68e0*/  IMAD R12, R38.reuse, R12, RZ ;  /* 0x0000000c260c7224 */ /* 0x040fe400078e02ff */
[C---:B------:R-:W-:Y:S02]  /*68f0*/  IMAD R25, R38.reuse, R29, RZ ;  /* 0x0000001d26197224 */ /* 0x040fe400078e02ff */
[C---:B------:R-:W-:Y:S01]  /*6900*/  IMAD R28, R38.reuse, R32, RZ ;  /* 0x00000020261c7224 */ /* 0x040fe200078e02ff */
[----:B------:R-:W-:Y:S01]  /*6910*/  SHF.R.S32.HI R32, RZ, 0x18, R64 ;  /* 0x00000018ff207819 */ /* 0x000fe20000011440 */
[C---:B------:R-:W-:Y:S01]  /*6920*/  IMAD R29, R38.reuse, R33, RZ ;  /* 0x00000021261d7224 */ /* 0x040fe200078e02ff */
[----:B------:R-:W-:Y:S01]  /*6930*/  I2IP.S8.S32.SAT R33, R7, R6, RZ ;  /* 0x0000000607217239 */ /* 0x000fe200000014ff */
[----:B------:R-:W-:Y:S01]  /*6940*/  IMAD R11, R41, R39, R11 ;  /* 0x00000027290b7224 */ /* 0x000fe200078e020b */
[----:B------:R-:W-:Y:S01]  /*6950*/  MOV R7, R62 ;  /* 0x0000003e00077202 */ /* 0x000fe20000000f00 */
[C---:B------:R-:W-:Y:S01]  /*6960*/  IMAD R13, R38.reuse, R13, RZ ;  /* 0x0000000d260d7224 */ /* 0x040fe200078e02ff */
[----:B------:R-:W-:Y:S01]  /*6970*/  SHF.R.S32.HI R6, RZ, 0x18, R63 ;  /* 0x00000018ff067819 */ /* 0x000fe2000001143f */
[----:B------:R-:W-:Y:S01]  /*6980*/  IMAD R14, R38, R14, RZ ;  /* 0x0000000e260e7224 */ /* 0x000fe200078e02ff */
[----:B------:R-:W-:Y:S01]  /*6990*/  I2IP.S8.S32.SAT R41, R11, R10, RZ ;  /* 0x0000000a0b297239 */ /* 0x000fe200000014ff */
[----:B------:R-:W-:Y:S01]  /*69a0*/  IMAD R12, R40, R39, R12 ;  /* 0x00000027280c7224 */ /* 0x000fe200078e020c */
[----:B------:R-:W-:Y:S01]  /*69b0*/  I2IP.S8.S32.SAT R40, R5, R4, R33 ;  /* 0x0000000405287239 */ /* 0x000fe20000001421 */
[----:B------:R-:W-:Y:S01]  /*69c0*/  IMAD R15, R38, R15, RZ ;  /* 0x0000000f260f7224 */ /* 0x000fe200078e02ff */
[----:B------:R-:W-:Y:S01]  /*69d0*/  I2IP.S8.S32.SAT R41, R9, R8, R41 ;  /* 0x0000000809297239 */ /* 0x000fe20000001429 */
[-C--:B------:R-:W-:Y:S01]  /*69e0*/  IMAD R13, R32, R39.reuse, R13 ;  /* 0x00000027200d7224 */ /* 0x080fe200078e020d */
[----:B------:R-:W-:Y:S01]  /*69f0*/  SHF.R.S32.HI R10, RZ, 0x18, R61 ;  /* 0x00000018ff0a7819 */ /* 0x000fe2000001143d */
[----:B------:R-:W-:Y:S01]  /*6a00*/  IMAD R16, R38, R16, RZ ;  /* 0x0000001026107224 */ /* 0x000fe200078e02ff */
[----:B------:R-:W-:Y:S01]  /*6a10*/  SHF.R.S32.HI R5, RZ, 0x18, R58 ;  /* 0x00000018ff057819 */ /* 0x000fe2000001143a */
[----:B------:R-:W-:Y:S01]  /*6a20*/  IMAD R14, R6, R39, R14 ;  /* 0x00000027060e7224 */ /* 0x000fe200078e020e */
[----:B------:R-:W-:Y:S01]  /*6a30*/  SHF.R.S32.HI R11, RZ, 0x18, R60 ;  /* 0x00000018ff0b7819 */ /* 0x000fe2000001143c */
[----:B------:R-:W-:Y:S01]  /*6a40*/  IMAD R17, R38, R17, RZ ;  /* 0x0000001126117224 */ /* 0x000fe200078e02ff */
[----:B------:R-:W-:Y:S01]  /*6a50*/  SHF.R.S32.HI R6, RZ, 0x18, R57 ;  /* 0x00000018ff067819 */ /* 0x000fe20000011439 */
[-C--:B------:R-:W-:Y:S02]  /*6a60*/  IMAD R15, R42, R39.reuse, R15 ;  /* 0x000000272a0f7224 */ /* 0x080fe400078e020f */
[C---:B------:R-:W-:Y:S02]  /*6a70*/  IMAD R18, R38.reuse, R18, RZ ;  /* 0x0000001226127224 */ /* 0x040fe400078e02ff */
[----:B------:R-:W-:Y:S01]  /*6a80*/  IMAD R16, R7, R39, R16 ;  /* 0x0000002707107224 */ /* 0x000fe200078e0210 */
[----:B------:R-:W-:Y:S01]  /*6a90*/  I2IP.S8.S32.SAT R14, R15, R14, RZ ;  /* 0x0000000e0f0e7239 */ /* 0x000fe200000014ff */
[----:B------:R-:W-:Y:S01]  /*6aa0*/  IMAD R19, R38, R19, RZ ;  /* 0x0000001326137224 */ /* 0x000fe200078e02ff */
[----:B------:R-:W-:Y:S01]  /*6ab0*/  SHF.R.S32.HI R7, RZ, 0x18, R48 ;  /* 0x00000018ff077819 */ /* 0x000fe20000011430 */
[-C--:B------:R-:W-:Y:S01]  /*6ac0*/  IMAD R17, R10, R39.reuse, R17 ;  /* 0x000000270a117224 */ /* 0x080fe200078e0211 */
[----:B------:R-:W-:Y:S01]  /*6ad0*/  I2IP.S8.S32.SAT R42, R13, R12, R14 ;  /* 0x0000000c0d2a7239 */ /* 0x000fe2000000140e */
[-C--:B------:R-:W-:Y:S02]  /*6ae0*/  IMAD R18, R11, R39.reuse, R18 ;  /* 0x000000270b127224 */ /* 0x080fe400078e0212 */
[----:B------:R-:W-:Y:S02]  /*6af0*/  IMAD.MOV.U32 R4, RZ, RZ, R59 ;  /* 0x000000ffff047224 */ /* 0x000fe400078e003b */
[-C--:B------:R-:W-:Y:S02]  /*6b00*/  IMAD R19, R43, R39.reuse, R19 ;  /* 0x000000272b137224 */ /* 0x080fe400078e0213 */
[----:B------:R-:W-:Y:S02]  /*6b10*/  IMAD R3, R38, R22, RZ ;  /* 0x0000001626037224 */ /* 0x000fe400078e02ff */
[----:B------:R-:W-:Y:S01]  /*6b20*/  IMAD R0, R4, R39, R0 ;  /* 0x0000002704007224 */ /* 0x000fe200078e0200 */
[----:B------:R-:W-:Y:S01]  /*6b30*/  I2IP.S8.S32.SAT R18, R19, R18, RZ ;  /* 0x0000001213127239 */ /* 0x000fe200000014ff */
[----:B------:R-:W-:Y:S01]  /*6b40*/  IMAD R23, R38, R23, RZ ;  /* 0x0000001726177224 */ /* 0x000fe200078e02ff */
[----:B------:R-:W-:Y:S01]  /*6b50*/  MOV R4, R56 ;  /* 0x0000003800047202 */ /* 0x000fe20000000f00 */
[-C--:B------:R-:W-:Y:S01]  /*6b60*/  IMAD R2, R5, R39.reuse, R2 ;  /* 0x0000002705027224 */ /* 0x080fe200078e0202 */
[----:B------:R-:W-:Y:S01]  /*6b70*/  I2IP.S8.S32.SAT R43, R17, R16, R18 ;  /* 0x00000010112b7239 */ /* 0x000fe20000001412 */
[-C--:B------:R-:W-:Y:S01]  /*6b80*/  IMAD R3, R6, R39.reuse, R3 ;  /* 0x0000002706037224 */ /* 0x080fe200078e0203 */
[----:B------:R-:W-:Y:S01]  /*6b90*/  SHF.R.S32.HI R5, RZ, 0x18, R55 ;  /* 0x00000018ff057819 */ /* 0x000fe20000011437 */
[-C--:B------:R-:W-:Y:S01]  /*6ba0*/  IMAD R23, R44, R39.reuse, R23 ;  /* 0x000000272c177224 */ /* 0x080fe200078e0217 */
[----:B------:R-:W-:Y:S01]  /*6bb0*/  SHF.R.S32.HI R6, RZ, 0x18, R54 ;  /* 0x00000018ff067819 */ /* 0x000fe20000011436 */
[----:B------:R-:W-:Y:S01]  /*6bc0*/  IMAD R22, R38, R26, RZ ;  /* 0x0000001a26167224 */ /* 0x000fe200078e02ff */
[----:B------:R1:W-:Y:S01]  /*6bd0*/  STS.128 [R79+UR44+0x1200], R40 ;  /* 0x001200284f007988 */ /* 0x0003e20008000c2c */
[----:B------:R-:W-:Y:S01]  /*6be0*/  IMAD R20, R4, R39, R20 ;  /* 0x0000002704147224 */ /* 0x000fe200078e0214 */
[----:B------:R-:W-:Y:S01]  /*6bf0*/  I2IP.S8.S32.SAT R3, R23, R3, RZ ;  /* 0x0000000317037239 */ /* 0x000fe200000014ff */
[----:B------:R-:W-:Y:S01]  /*6c00*/  IMAD R27, R38, R27, RZ ;  /* 0x0000001b261b7224 */ /* 0x000fe200078e02ff */
[----:B------:R-:W-:Y:S01]  /*6c10*/  MOV R4, R53 ;  /* 0x0000003500047202 */ /* 0x000fe20000000f00 */
[-C--:B------:R-:W-:Y:S01]  /*6c20*/  IMAD R21, R5, R39.reuse, R21 ;  /* 0x0000002705157224 */ /* 0x080fe200078e0215 */
[----:B------:R-:W-:Y:S01]  /*6c30*/  SHF.R.S32.HI R5, RZ, 0x18, R52 ;  /* 0x00000018ff057819 */ /* 0x000fe20000011434 */
[-C--:B------:R-:W-:Y:S01]  /*6c40*/  IMAD R22, R6, R39.reuse, R22 ;  /* 0x0000002706167224 */ /* 0x080fe200078e0216 */
[----:B------:R-:W-:Y:S01]  /*6c50*/  SHF.R.S32.HI R6, RZ, 0x18, R49 ;  /* 0x00000018ff067819 */ /* 0x000fe20000011431 */
[-C--:B------:R-:W-:Y:S02]  /*6c60*/  IMAD R27, R45, R39.reuse, R27 ;  /* 0x000000272d1b7224 */ /* 0x080fe400078e021b */
[-C--:B------:R-:W-:Y:S01]  /*6c70*/  IMAD R24, R4, R39.reuse, R24 ;  /* 0x0000002704187224 */ /* 0x080fe200078e0218 */
[----:B------:R-:W-:Y:S01]  /*6c80*/  SHF.R.S32.HI R4, RZ, 0x18, R51 ;  /* 0x00000018ff047819 */ /* 0x000fe20000011433 */
[C---:B------:R-:W-:Y:S02]  /*6c90*/  IMAD R26, R38.reuse, R30, RZ ;  /* 0x0000001e261a7224 */ /* 0x040fe400078e02ff */
[----:B------:R-:W-:Y:S01]  /*6ca0*/  IMAD R25, R5, R39, R25 ;  /* 0x0000002705197224 */ /* 0x000fe200078e0219 */
[----:B------:R-:W-:Y:S01]  /*6cb0*/  MOV R5, R50 ;  /* 0x0000003200057202 */ /* 0x000fe20000000f00 */
[----:B------:R-:W-:Y:S02]  /*6cc0*/  IMAD R31, R38, R31, RZ ;  /* 0x0000001f261f7224 */ /* 0x000fe400078e02ff */
[-C--:B------:R-:W-:Y:S01]  /*6cd0*/  IMAD R26, R4, R39.reuse, R26 ;  /* 0x00000027041a7224 */ /* 0x080fe200078e021a */
[----:B------:R-:W-:Y:S01]  /*6ce0*/  I2IP.S8.S32.SAT R4, R2, R0, R3 ;  /* 0x0000000002047239 */ /* 0x000fe20000001403 */
[-C--:B------:R-:W-:Y:S02]  /*6cf0*/  IMAD R31, R46, R39.reuse, R31 ;  /* 0x000000272e1f7224 */ /* 0x080fe400078e021f */
[-C--:B------:R-:W-:Y:S01]  /*6d00*/  IMAD R28, R5, R39.reuse, R28 ;  /* 0x00000027051c7224 */ /* 0x080fe200078e021c */
[----:B------:R-:W-:Y:S01]  /*6d10*/  I2IP.S8.S32.SAT R5, R27, R22, RZ ;  /* 0x000000161b057239 */ /* 0x000fe200000014ff */
[----:B------:R-:W-:Y:S02]  /*6d20*/  IMAD R30, R38, R34, RZ ;  /* 0x00000022261e7224 */ /* 0x000fe400078e02ff */
[----:B------:R-:W-:Y:S01]  /*6d30*/  IMAD R29, R6, R39, R29 ;  /* 0x00000027061d7224 */ /* 0x000fe200078e021d */
[----:B------:R-:W-:Y:S01]  /*6d40*/  I2IP.S8.S32.SAT R6, R31, R26, RZ ;  /* 0x0000001a1f067239 */ /* 0x000fe200000014ff */
[----:B------:R-:W-:Y:S01]  /*6d50*/  IMAD R35, R38, R35, RZ ;  /* 0x0000002326237224 */ /* 0x000fe200078e02ff */
[----:B------:R-:W-:Y:S01]  /*6d60*/  I2IP.S8.S32.SAT R5, R21, R20, R5 ;  /* 0x0000001415057239 */ /* 0x000fe20000001405 */
[-C--:B------:R-:W-:Y:S01]  /*6d70*/  IMAD R30, R7, R39.reuse, R30 ;  /* 0x00000027071e7224 */ /* 0x080fe200078e021e */
[----:B------:R-:W-:Y:S01]  /*6d80*/  I2IP.S8.S32.SAT R6, R25, R24, R6 ;  /* 0x0000001819067239 */ /* 0x000fe20000001406 */
[----:B------:R-:W-:Y:S05]  /*6d90*/  IMAD R35, R47, R39, R35 ;  /* 0x000000272f237224 */ /* 0x000fea00078e0223 */
[----:B------:R-:W-:Y:S04]  /*6da0*/  I2IP.S8.S32.SAT R7, R35, R30, RZ ;  /* 0x0000001e23077239 */ /* 0x000fe800000014ff */
[----:B------:R-:W-:Y:S05]  /*6db0*/  I2IP.S8.S32.SAT R7, R29, R28, R7 ;  /* 0x0000001c1d077239 */ /* 0x000fea0000001407 */
[----:B------:R1:W-:Y:S01]  /*6dc0*/  STS.128 [R78+0x1010], R4 ;  /* 0x001010044e007388 */ /* 0x0003e20000000c00 */
[----:B------:R-:W-:Y:S01]  /*6dd0*/  @!PT LDS RZ, [RZ] ;  /* 0x00000000fffff984 */ /* 0x000fe20000000800 */
[----:B------:R-:W-:Y:S01]  /*6de0*/  @!PT LDS RZ, [RZ] ;  /* 0x00000000fffff984 */ /* 0x000fe20000000800 */
[----:B------:R-:W-:Y:S01]  /*6df0*/  @!PT LDS RZ, [RZ] ;  /* 0x00000000fffff984 */ /* 0x000fe20000000800 */
[----:B------:R-:W-:Y:S01]  /*6e00*/  @!PT LDS RZ, [RZ] ;  /* 0x00000000fffff984 */ /* 0x000fe20000000800 */
[----:B------:R3:W-:Y:S07]  /*6e10*/  MEMBAR.ALL.CTA ;  /* 0x0000000000007992 */ /* 0x0007ee0000008000 */
[----:B---3--:R-:W3:Y:S02]  /*6e20*/  FENCE.VIEW.ASYNC.S ;  /* 0x00000000000073c6 */ /* 0x008ee40000000000 */
[----:B---3--:R-:W-:Y:S06]  /*6e30*/  BAR.SYNC.DEFER_BLOCKING 0x1, 0x80 ;  /* 0x0042000000007b1d */ /* 0x008fec0000010000 */
[----:B------:R-:W-:Y:S05]  /*6e40*/  @P0 BRA `(.L_x_110) ;  /* 0x0000000000300947 */ /* 0x000fea0003800000 */
[----:B------:R-:W-:Y:S02]  /*6e50*/  UIADD3 UR4, UPT, UPT, UR44, 0x1200, URZ ;  /* 0x000012002c047890 */ /* 0x000fe4000fffe0ff */
[----:B------:R-:W-:Y:S02]  /*6e60*/  USHF.L.U32 UR9, UR45, 0x6, URZ ;  /* 0x000000062d097899 */ /* 0x000fe400080006ff */
[----:B------:R-:W-:Y:S02]  /*6e70*/  USHF.L.U32 UR10, UR46, 0x6, URZ ;  /* 0x000000062e0a7899 */ /* 0x000fe400080006ff */
[----:B------:R-:W-:Y:S01]  /*6e80*/  MOV R86, UR4 ;  /* 0x0000000400567c02 */ /* 0x000fe20008000f00 */
[----:B------:R-:W-:Y:S01]  /*6e90*/  UIADD3 UR4, UP0, UPT, UR62, 0x680, URZ ;  /* 0x000006803e047890 */ /* 0x000fe2000ff1e0ff */
[----:B------:R-:W-:Y:S02]  /*6ea0*/  UMOV UR11, UR36 ;  /* 0x00000024000b7c82 */ /* 0x000fe40008000000 */
[----:B------:R-:W-:Y:S01]  /*6eb0*/  R2UR UR8, R86 ;  /* 0x00000000560872ca */ /* 0x000fe200000e0000 */
[----:B------:R-:W-:Y:S11]  /*6ec0*/  UIADD3.X UR5, UPT, UPT, URZ, UR63, URZ, UP0, !UPT ;  /* 0x0000003fff057290 */ /* 0x000ff600087fe4ff */
[----:B------:R-:W-:Y:S01]  /*6ed0*/  @!UPT UIADD3 URZ, UPT, UPT, URZ, URZ, URZ ;  /* 0x000000fffffff290 */ /* 0x000fe2000fffe0ff */
[----:B------:R3:W-:Y:S01]  /*6ee0*/  UTMASTG.3D [UR8], [UR4] ;  /* 0x00000008040073b5 */ /* 0x0007e20008010000 */
[----:B------:R0:W-:Y:S01]  /*6ef0*/  UTMACMDFLUSH ;  /* 0x00000000000079b7 */ /* 0x0001e20000000000 */
[----:B---3--:R-:W-:Y:S04]  /*6f00*/  DEPBAR.LE SB0, 0x0 ;  /* 0x000080000000791a */ /* 0x008fe80000000000 */
.L_x_110:
[----:B------:R-:W-:Y:S05]  /*6f10*/  BSYNC.RECONVERGENT B0 ;  /* 0x0000000000007941 */ /* 0x000fea0003800200 */
.L_x_109:
[----:B------:R-:W-:Y:S01]  /*6f20*/  BAR.SYNC.DEFER_BLOCKING 0x1, 0x80 ;  /* 0x0042000000007b1d */ /* 0x000fe20000010000 */
[----:B------:R-:W-:Y:S01]  /*6f30*/  ISETP.NE.AND P0, PT, R82, 0x2, PT ;  /* 0x000000025200780c */ /* 0x000fe20003f05270 */
[----:B------:R-:W-:Y:S01]  /*6f40*/  UISETP.NE.AND UP0, UPT, UR47, URZ, UPT ;  /* 0x000000ff2f00728c */ /* 0x000fe2000bf05270 */
[----:B------:R-:W-:Y:S01]  /*6f50*/  ISETP.NE.AND P1, PT, R36, 0x4, PT ;  /* 0x000000042400780c */ /* 0x000fe20003f25270 */
[----:B------:R-:W-:Y:S01]  /*6f60*/  UIADD3 UR45, UPT, UPT, UR37, UR60, URZ ;  /* 0x0000003c252d7290 */ /* 0x000fe2000fffe0ff */
[----:B------:R-:W-:Y:S01]  /*6f70*/  SEL R2, RZ, 0x1, P0 ;  /* 0x00000001ff027807 */ /* 0x000fe20000000000 */
[----:B------:R-:W-:Y:S01]  /*6f80*/  UIADD3 UR46, UPT, UPT, UR38, UR57, URZ ;  /* 0x00000039262e7290 */ /* 0x000fe2000fffe0ff */
[----:B------:R-:W-:Y:S02]  /*6f90*/  SEL R0, RZ, 0x1, P1 ;  /* 0x00000001ff007807 */ /* 0x000fe40000800000 */
[----:B------:R-:W-:Y:S02]  /*6fa0*/  LOP3.LUT R84, R84, R2, RZ, 0x3c, !PT ;  /* 0x0000000254547212 */ /* 0x000fe400078e3cff */
[----:B------:R-:W-:Y:S02]  /*6fb0*/  LOP3.LUT R85, R85, R0, RZ, 0x3c, !PT ;  /* 0x0000000055557212 */ /* 0x000fe400078e3cff */
[----:B------:R-:W-:Y:S02]  /*6fc0*/  SEL R82, R82, RZ, P0 ;  /* 0x000000ff52527207 */ /* 0x000fe40000000000 */
[----:B------:R-:W-:Y:S01]  /*6fd0*/  SEL R36, R36, RZ, P1 ;  /* 0x000000ff24247207 */ /* 0x000fe20000800000 */
[----:B------:R-:W-:Y:S01]  /*6fe0*/  UMOV UR36, UR51 ;  /* 0x0000003300247c82 */ /* 0x000fe20008000000 */
[----:B------:R-:W-:Y:S05]  /*6ff0*/  BRA.U UP0, `(.L_x_111) ;  /* 0xffffffe500107547 */ /* 0x000fea000b83ffff */
[----:B------:R-:W-:Y:S05]  /*7000*/  EXIT ;  /* 0x000000000000794d */ /* 0x000fea0003800000 */
.L_x_25:
[----:B--2---:R2:W3:Y:S02]  /*7010*/  SYNCS.PHASECHK.TRANS64.TRYWAIT P0, [R0+URZ+0x160], R2 ;  /* 0x00016002000075a7 */ /* 0x0044e400080011ff */
[----:B---3--:R-:W-:Y:S05]  /*7020*/  @!P0 NANOSLEEP.SYNCS 0x989680 ;  /* 0x009896800000895d */ /* 0x008fea0003900000 */
[----:B------:R-:W3:Y:S02]  /*7030*/  @!P0 SYNCS.PHASECHK.TRANS64 P0, [R0+URZ+0x160], R2 ;  /* 0x00016002000085a7 */ /* 0x000ee400080010ff */
[----:B---3--:R-:W-:Y:S05]  /*7040*/  @!P0 BRA `(.L_x_25) ;  /* 0xfffffffc00f08947 */ /* 0x008fea000383ffff */
[----:B------:R-:W-:Y:S05]  /*7050*/  BRA `(.L_x_112) ;  /* 0xffffffa800947947 */ /* 0x000fea000383ffff */
.L_x_28:
[----:B-1----:R-:W-:-:S07]  /*7060*/  MOV R0, UR33 ;  /* 0x0000002100007c02 */ /* 0x002fce0008000f00 */
.L_x_113:
[----:B-1----:R1:W2:Y:S02]  /*7070*/  SYNCS.PHASECHK.TRANS64.TRYWAIT P0, [R0+URZ+0x68], R3 ;  /* 0x00006803000075a7 */ /* 0x0022a400080011ff */
[----:B--2---:R-:W-:Y:S05]  /*7080*/  @!P0 NANOSLEEP.SYNCS 0x989680 ;  /* 0x009896800000895d */ /* 0x004fea0003900000 */
[----:B------:R-:W2:Y:S02]  /*7090*/  @!P0 SYNCS.PHASECHK.TRANS64 P0, [R0+URZ+0x68], R3 ;  /* 0x00006803000085a7 */ /* 0x000ea400080010ff */
[----:B--2---:R-:W-:Y:S05]  /*70a0*/  @!P0 BRA `(.L_x_113) ;  /* 0xfffffffc00f08947 */ /* 0x004fea000383ffff */
[----:B------:R-:W-:Y:S05]  /*70b0*/  BRA `(.L_x_27) ;  /* 0xffffffa800e07947 */ /* 0x000fea000383ffff */
.L_x_35:
[----:B-1----:R-:W-:-:S07]  /*70c0*/  MOV R0, UR17 ;  /* 0x0000001100007c02 */ /* 0x002fce0008000f00 */
.L_x_114:
[----:B-1----:R1:W2:Y:S02]  /*70d0*/  SYNCS.PHASECHK.TRANS64.TRYWAIT P0, [R0+URZ+0x68], R3 ;  /* 0x00006803000075a7 */ /* 0x0022a400080011ff */
[----:B--2---:R-:W-:Y:S05]  /*70e0*/  @!P0 NANOSLEEP.SYNCS 0x989680 ;  /* 0x009896800000895d */ /* 0x004fea0003900000 */
[----:B------:R-:W2:Y:S02]  /*70f0*/  @!P0 SYNCS.PHASECHK.TRANS64 P0, [R0+URZ+0x68], R3 ;  /* 0x00006803000085a7 */ /* 0x000ea400080010ff */
[----:B--2---:R-:W-:Y:S05]  /*7100*/  @!P0 BRA `(.L_x_114) ;  /* 0xfffffffc00f08947 */ /* 0x004fea000383ffff */
[----:B------:R-:W-:Y:S05]  /*7110*/  BRA `(.L_x_34) ;  /* 0xffffffac00a47947 */ /* 0x000fea000383ffff */
.L_x_40:
[----:B-1----:R1:W2:Y:S02]  /*7120*/  SYNCS.PHASECHK.TRANS64.TRYWAIT P0, [R3+URZ+0xf0], R0 ;  /* 0x0000f000030075a7 */ /* 0x0022a400080011ff */
[----:B--2---:R-:W-:Y:S05]  /*7130*/  @!P0 NANOSLEEP.SYNCS 0x989680 ;  /* 0x009896800000895d */ /* 0x004fea0003900000 */
[----:B------:R-:W2:Y:S02]  /*7140*/  @!P0 SYNCS.PHASECHK.TRANS64 P0, [R3+URZ+0xf0], R0 ;  /* 0x0000f000030085a7 */ /* 0x000ea400080010ff */
[----:B--2---:R-:W-:Y:S05]  /*7150*/  @!P0 BRA `(.L_x_40) ;  /* 0xfffffffc00f08947 */ /* 0x004fea000383ffff */
[----:B------:R-:W-:Y:S05]  /*7160*/  BRA `(.L_x_115) ;  /* 0xffffffb000507947 */ /* 0x000fea000383ffff */
.L_x_44:
[----:B------:R-:W-:-:S07]  /*7170*/  MOV R0, UR4 ;  /* 0x0000000400007c02 */ /* 0x000fce0008000f00 */
.L_x_116:
[----:B-1----:R1:W2:Y:S02]  /*7180*/  SYNCS.PHASECHK.TRANS64.TRYWAIT P0, [R0+URZ], R2 ;  /* 0x00000002000075a7 */ /* 0x0022a400080011ff */
[----:B--2---:R-:W-:Y:S05]  /*7190*/  @!P0 NANOSLEEP.SYNCS 0x989680 ;  /* 0x009896800000895d */ /* 0x004fea0003900000 */
[----:B------:R-:W2:Y:S02]  /*71a0*/  @!P0 SYNCS.PHASECHK.TRANS64 P0, [R0+URZ], R2 ;  /* 0x00000002000085a7 */ /* 0x000ea400080010ff */
[----:B--2---:R-:W-:Y:S05]  /*71b0*/  @!P0 BRA `(.L_x_116) ;  /* 0xfffffffc00f08947 */ /* 0x004fea000383ffff */
[----:B------:R-:W-:Y:S05]  /*71c0*/  BRA `(.L_x_117) ;  /* 0xffffffb400f47947 */ /* 0x000fea000383ffff */
.L_x_45:
[----:B------:R-:W-:-:S07]  /*71d0*/  MOV R0, UR5 ;  /* 0x0000000500007c02 */ /* 0x000fce0008000f00 */
.L_x_118:
[----:B-1----:R1:W2:Y:S02]  /*71e0*/  SYNCS.PHASECHK.TRANS64.TRYWAIT P0, [R0+URZ], R3 ;  /* 0x00000003000075a7 */ /* 0x0022a400080011ff */
[----:B--2---:R-:W-:Y:S05]  /*71f0*/  @!P0 NANOSLEEP.SYNCS 0x989680 ;  /* 0x009896800000895d */ /* 0x004fea0003900000 */
[----:B------:R-:W2:Y:S02]  /*7200*/  @!P0 SYNCS.PHASECHK.TRANS64 P0, [R0+URZ], R3 ;  /* 0x00000003000085a7 */ /* 0x000ea400080010ff */
[----:B--2---:R-:W-:Y:S05]  /*7210*/  @!P0 BRA `(.L_x_118) ;  /* 0xfffffffc00f08947 */ /* 0x004fea000383ffff */
[----:B------:R-:W-:Y:S05]  /*7220*/  BRA `(.L_x_119) ;  /* 0xffffffb800007947 */ /* 0x000fea000383ffff */
.L_x_46:
[----:B------:R-:W-:-:S07]  /*7230*/  MOV R0, UR5 ;  /* 0x0000000500007c02 */ /* 0x000fce0008000f00 */
.L_x_120:
[----:B-1----:R1:W2:Y:S02]  /*7240*/  SYNCS.PHASECHK.TRANS64.TRYWAIT P0, [R0+URZ], R3 ;  /* 0x00000003000075a7 */ /* 0x0022a400080011ff */
[----:B--2---:R-:W-:Y:S05]  /*7250*/  @!P0 NANOSLEEP.SYNCS 0x989680 ;  /* 0x009896800000895d */ /* 0x004fea0003900000 */
[----:B------:R-:W2:Y:S02]  /*7260*/  @!P0 SYNCS.PHASECHK.TRANS64 P0, [R0+URZ], R3 ;  /* 0x00000003000085a7 */ /* 0x000ea400080010ff */
[----:B--2---:R-:W-:Y:S05]  /*7270*/  @!P0 BRA `(.L_x_120) ;  /* 0xfffffffc00f08947 */ /* 0x004fea000383ffff */
[----:B------:R-:W-:Y:S05]  /*7280*/  BRA `(.L_x_121) ;  /* 0xffffffb8000c7947 */ /* 0x000fea000383ffff */
.L_x_47:
[----:B------:R-:W-:-:S07]  /*7290*/  MOV R0, UR5 ;  /* 0x0000000500007c02 */ /* 0x000fce0008000f00 */
.L_x_122:
[----:B-1----:R1:W2:Y:S02]  /*72a0*/  SYNCS.PHASECHK.TRANS64.TRYWAIT P0, [R0+URZ], R3 ;  /* 0x00000003000075a7 */ /* 0x0022a400080011ff */
[----:B--2---:R-:W-:Y:S05]  /*72b0*/  @!P0 NANOSLEEP.SYNCS 0x989680 ;  /* 0x009896800000895d */ /* 0x004fea0003900000 */
[----:B------:R-:W2:Y:S02]  /*72c0*/  @!P0 SYNCS.PHASECHK.TRANS64 P0, [R0+URZ], R3 ;  /* 0x00000003000085a7 */ /* 0x000ea400080010ff */
[----:B--2---:R-:W-:Y:S05]  /*72d0*/  @!P0 BRA `(.L_x_122) ;  /* 0xfffffffc00f08947 */ /* 0x004fea000383ffff */
[----:B------:R-:W-:Y:S05]  /*72e0*/  BRA `(.L_x_123) ;  /* 0xffffffb800187947 */ /* 0x000fea000383ffff */
.L_x_48:
[----:B------:R-:W-:-:S07]  /*72f0*/  MOV R0, UR5 ;  /* 0x0000000500007c02 */ /* 0x000fce0008000f00 */
.L_x_124:
[----:B-1----:R1:W2:Y:S02]  /*7300*/  SYNCS.PHASECHK.TRANS64.TRYWAIT P0, [R0+URZ], R3 ;  /* 0x00000003000075a7 */ /* 0x0022a400080011ff */
[----:B--2---:R-:W-:Y:S05]  /*7310*/  @!P0 NANOSLEEP.SYNCS 0x989680 ;  /* 0x009896800000895d */ /* 0x004fea0003900000 */
[----:B------:R-:W2:Y:S02]  /*7320*/  @!P0 SYNCS.PHASECHK.TRANS64 P0, [R0+URZ], R3 ;  /* 0x00000003000085a7 */ /* 0x000ea400080010ff */
[----:B--2---:R-:W-:Y:S05]  /*7330*/  @!P0 BRA `(.L_x_124) ;  /* 0xfffffffc00f08947 */ /* 0x004fea000383ffff */
[----:B------:R-:W-:Y:S05]  /*7340*/  BRA `(.L_x_125) ;  /* 0xffffffb800247947 */ /* 0x000fea000383ffff */
.L_x_49:
[----:B------:R-:W-:-:S07]  /*7350*/  MOV R0, UR5 ;  /* 0x0000000500007c02 */ /* 0x000fce0008000f00 */
.L_x_126:
[----:B-1----:R1:W2:Y:S02]  /*7360*/  SYNCS.PHASECHK.TRANS64.TRYWAIT P0, [R0+URZ], R3 ;  /* 0x00000003000075a7 */ /* 0x0022a400080011ff */
[----:B--2---:R-:W-:Y:S05]  /*7370*/  @!P0 NANOSLEEP.SYNCS 0x989680 ;  /* 0x009896800000895d */ /* 0x004fea0003900000 */
[----:B------:R-:W2:Y:S02]  /*7380*/  @!P0 SYNCS.PHASECHK.TRANS64 P0, [R0+URZ], R3 ;  /* 0x00000003000085a7 */ /* 0x000ea400080010ff */
[----:B--2---:R-:W-:Y:S05]  /*7390*/  @!P0 BRA `(.L_x_126) ;  /* 0xfffffffc00f08947 */ /* 0x004fea000383ffff */
[----:B------:R-:W-:Y:S05]  /*73a0*/  BRA `(.L_x_127) ;  /* 0xffffffb800307947 */ /* 0x000fea000383ffff */
.L_x_50:
[----:B------:R-:W-:-:S07]  /*73b0*/  MOV R0, UR5 ;  /* 0x0000000500007c02 */ /* 0x000fce0008000f00 */
.L_x_128:
[----:B-1----:R1:W2:Y:S02]  /*73c0*/  SYNCS.PHASECHK.TRANS64.TRYWAIT P0, [R0+URZ], R3 ;  /* 0x00000003000075a7 */ /* 0x0022a400080011ff */
[----:B--2---:R-:W-:Y:S05]  /*73d0*/  @!P0 NANOSLEEP.SYNCS 0x989680 ;  /* 0x009896800000895d */ /* 0x004fea0003900000 */
[----:B------:R-:W2:Y:S02]  /*73e0*/  @!P0 SYNCS.PHASECHK.TRANS64 P0, [R0+URZ], R3 ;  /* 0x00000003000085a7 */ /* 0x000ea400080010ff */
[----:B--2---:R-:W-:Y:S05]  /*73f0*/  @!P0 BRA `(.L_x_128) ;  /* 0xfffffffc00f08947 */ /* 0x004fea000383ffff */
[----:B------:R-:W-:Y:S05]  /*7400*/  BRA `(.L_x_129) ;  /* 0xffffffb8003c7947 */ /* 0x000fea000383ffff */
.L_x_51:
[----:B------:R-:W-:-:S07]  /*7410*/  MOV R0, UR5 ;  /* 0x0000000500007c02 */ /* 0x000fce0008000f00 */
.L_x_130:
[----:B-1----:R1:W2:Y:S02]  /*7420*/  SYNCS.PHASECHK.TRANS64.TRYWAIT P0, [R0+URZ], R3 ;  /* 0x00000003000075a7 */ /* 0x0022a400080011ff */
[----:B--2---:R-:W-:Y:S05]  /*7430*/  @!P0 NANOSLEEP.SYNCS 0x989680 ;  /* 0x009896800000895d */ /* 0x004fea0003900000 */
[----:B------:R-:W2:Y:S02]  /*7440*/  @!P0 SYNCS.PHASECHK.TRANS64 P0, [R0+URZ], R3 ;  /* 0x00000003000085a7 */ /* 0x000ea400080010ff */
[----:B--2---:R-:W-:Y:S05]  /*7450*/  @!P0 BRA `(.L_x_130) ;  /* 0xfffffffc00f08947 */ /* 0x004fea000383ffff */
[----:B------:R-:W-:Y:S05]  /*7460*/  BRA `(.L_x_131) ;  /* 0xffffffb800487947 */ /* 0x000fea000383ffff */
.L_x_52:
[----:B------:R-:W-:-:S07]  /*7470*/  MOV R0, UR5 ;  /* 0x0000000500007c02 */ /* 0x000fce0008000f00 */
.L_x_132:
[----:B-1----:R1:W2:Y:S02]  /*7480*/  SYNCS.PHASECHK.TRANS64.TRYWAIT P0, [R0+URZ], R3 ;  /* 0x00000003000075a7 */ /* 0x0022a400080011ff */
[----:B--2---:R-:W-:Y:S05]  /*7490*/  @!P0 NANOSLEEP.SYNCS 0x989680 ;  /* 0x009896800000895d */ /* 0x004fea0003900000 */
[----:B------:R-:W2:Y:S02]  /*74a0*/  @!P0 SYNCS.PHASECHK.TRANS64 P0, [R0+URZ], R3 ;  /* 0x00000003000085a7 */ /* 0x000ea400080010ff */
[----:B--2---:R-:W-:Y:S05]  /*74b0*/  @!P0 BRA `(.L_x_132) ;  /* 0xfffffffc00f08947 */ /* 0x004fea000383ffff */
[----:B------:R-:W-:Y:S05]  /*74c0*/  BRA `(.L_x_133) ;  /* 0xffffffb800547947 */ /* 0x000fea000383ffff */
.L_x_53:
[----:B------:R-:W-:-:S07]  /*74d0*/  MOV R0, UR5 ;  /* 0x0000000500007c02 */ /* 0x000fce0008000f00 */
.L_x_134:
[----:B-1----:R1:W2:Y:S02]  /*74e0*/  SYNCS.PHASECHK.TRANS64.TRYWAIT P0, [R0+URZ], R3 ;  /* 0x00000003000075a7 */ /* 0x0022a400080011ff */
[----:B--2---:R-:W-:Y:S05]  /*74f0*/  @!P0 NANOSLEEP.SYNCS 0x989680 ;  /* 0x009896800000895d */ /* 0x004fea0003900000 */
[----:B------:R-:W2:Y:S02]  /*7500*/  @!P0 SYNCS.PHASECHK.TRANS64 P0, [R0+URZ], R3 ;  /* 0x00000003000085a7 */ /* 0x000ea400080010ff */
[----:B--2---:R-:W-:Y:S05]  /*7510*/  @!P0 BRA `(.L_x_134) ;  /* 0xfffffffc00f08947 */ /* 0x004fea000383ffff */
[----:B------:R-:W-:Y:S05]  /*7520*/  BRA `(.L_x_135) ;  /* 0xffffffb800607947 */ /* 0x000fea000383ffff */
.L_x_54:
[----:B------:R-:W-:-:S07]  /*7530*/  MOV R0, UR5 ;  /* 0x0000000500007c02 */ /* 0x000fce0008000f00 */
.L_x_136:
[----:B-1----:R1:W2:Y:S02]  /*7540*/  SYNCS.PHASECHK.TRANS64.TRYWAIT P0, [R0+URZ], R3 ;  /* 0x00000003000075a7 */ /* 0x0022a400080011ff */
[----:B--2---:R-:W-:Y:S05]  /*7550*/  @!P0 NANOSLEEP.SYNCS 0x989680 ;  /* 0x009896800000895d */ /* 0x004fea0003900000 */
[----:B------:R-:W2:Y:S02]  /*7560*/  @!P0 SYNCS.PHASECHK.TRANS64 P0, [R0+URZ], R3 ;  /* 0x00000003000085a7 */ /* 0x000ea400080010ff */
[----:B--2---:R-:W-:Y:S05]  /*7570*/  @!P0 BRA `(.L_x_136) ;  /* 0xfffffffc00f08947 */ /* 0x004fea000383ffff */
[----:B------:R-:W-:Y:S05]  /*7580*/  BRA `(.L_x_137) ;  /* 0xffffffb8006c7947 */ /* 0x000fea000383ffff */
.L_x_55:
[----:B------:R-:W-:-:S07]  /*7590*/  MOV R0, UR5 ;  /* 0x0000000500007c02 */ /* 0x000fce0008000f00 */
.L_x_138:
[----:B-1----:R1:W2:Y:S02]  /*75a0*/  SYNCS.PHASECHK.TRANS64.TRYWAIT P0, [R0+URZ], R3 ;  /* 0x00000003000075a7 */ /* 0x0022a400080011ff */
[----:B--2---:R-:W-:Y:S05]  /*75b0*/  @!P0 NANOSLEEP.SYNCS 0x989680 ;  /* 0x009896800000895d */ /* 0x004fea0003900000 */
[----:B------:R-:W2:Y:S02]  /*75c0*/  @!P0 SYNCS.PHASECHK.TRANS64 P0, [R0+URZ], R3 ;  /* 0x00000003000085a7 */ /* 0x000ea400080010ff */
[----:B--2---:R-:W-:Y:S05]  /*75d0*/  @!P0 BRA `(.L_x_138) ;  /* 0xfffffffc00f08947 */ /* 0x004fea000383ffff */
[----:B------:R-:W-:Y:S05]  /*75e0*/  BRA `(.L_x_139) ;  /* 0xffffffb800787947 */ /* 0x000fea000383ffff */
.L_x_58:
[----:B--2---:R2:W3:Y:S02]  /*75f0*/  SYNCS.PHASECHK.TRANS64.TRYWAIT P0, [R2+URZ+0x150], R4 ;  /* 0x00015004020075a7 */ /* 0x0044e400080011ff */
[----:B---3--:R-:W-:Y:S05]  /*7600*/  @!P0 NANOSLEEP.SYNCS 0x989680 ;  /* 0x009896800000895d */ /* 0x008fea0003900000 */
[----:B------:R-:W3:Y:S02]  /*7610*/  @!P0 SYNCS.PHASECHK.TRANS64 P0, [R2+URZ+0x150], R4 ;  /* 0x00015004020085a7 */ /* 0x000ee400080010ff */
[----:B---3--:R-:W-:Y:S05]  /*7620*/  @!P0 BRA `(.L_x_58) ;  /* 0xfffffffc00f08947 */ /* 0x008fea000383ffff */
[----:B------:R-:W-:Y:S05]  /*7630*/  BRA `(.L_x_140) ;  /* 0xffffffb800d47947 */ /* 0x000fea000383ffff */
.L_x_59:
[----:B------:R-:W-:-:S07]  /*7640*/  MOV R2, UR4 ;  /* 0x0000000400027c02 */ /* 0x000fce0008000f00 */
.L_x_141:
[----:B--2---:R2:W3:Y:S02]  /*7650*/  SYNCS.PHASECHK.TRANS64.TRYWAIT P0, [R2+URZ+0x100], R5 ;  /* 0x00010005020075a7 */ /* 0x0044e400080011ff */
[----:B---3--:R-:W-:Y:S05]  /*7660*/  @!P0 NANOSLEEP.SYNCS 0x989680 ;  /* 0x009896800000895d */ /* 0x008fea0003900000 */
[----:B------:R-:W3:Y:S02]  /*7670*/  @!P0 SYNCS.PHASECHK.TRANS64 P0, [R2+URZ+0x100], R5 ;  /* 0x00010005020085a7 */ /* 0x000ee400080010ff */
[----:B---3--:R-:W-:Y:S05]  /*7680*/  @!P0 BRA `(.L_x_141) ;  /* 0xfffffffc00f08947 */ /* 0x008fea000383ffff */
[----:B------:R-:W-:Y:S05]  /*7690*/  BRA `(.L_x_142) ;  /* 0xffffffb800e47947 */ /* 0x000fea000383ffff */
.L_x_60:
[----:B--2---:R2:W3:Y:S02]  /*76a0*/  SYNCS.PHASECHK.TRANS64.TRYWAIT P1, [R2+URZ+0xf0], R4 ;  /* 0x0000f004020075a7 */ /* 0x0044e400080211ff */
[----:B---3--:R-:W-:Y:S05]  /*76b0*/  @!P1 NANOSLEEP.SYNCS 0x989680 ;  /* 0x009896800000995d */ /* 0x008fea0003900000 */
[----:B------:R-:W3:Y:S02]  /*76c0*/  @!P1 SYNCS.PHASECHK.TRANS64 P1, [R2+URZ+0xf0], R4 ;  /* 0x0000f004020095a7 */ /* 0x000ee400080210ff */
[----:B---3--:R-:W-:Y:S05]  /*76d0*/  @!P1 BRA `(.L_x_60) ;  /* 0xfffffffc00f09947 */ /* 0x008fea000383ffff */
[----:B------:R-:W-:Y:S05]  /*76e0*/  BRA `(.L_x_143) ;  /* 0xffffffbc00147947 */ /* 0x000fea000383ffff */
.L_x_63:
[----:B------:R-:W-:-:S07]  /*76f0*/  MOV R0, UR4 ;  /* 0x0000000400007c02 */ /* 0x000fce0008000f00 */
.L_x_144:
[----:B--2---:R2:W3:Y:S02]  /*7700*/  SYNCS.PHASECHK.TRANS64.TRYWAIT P0, [R0+URZ+0x100], R2 ;  /* 0x00010002000075a7 */ /* 0x0044e400080011ff */
[----:B---3--:R-:W-:Y:S05]  /*7710*/  @!P0 NANOSLEEP.SYNCS 0x989680 ;  /* 0x009896800000895d */ /* 0x008fea0003900000 */
[----:B------:R-:W3:Y:S02]  /*7720*/  @!P0 SYNCS.PHASECHK.TRANS64 P0, [R0+URZ+0x100], R2 ;  /* 0x00010002000085a7 */ /* 0x000ee400080010ff */
[----:B---3--:R-:W-:Y:S05]  /*7730*/  @!P0 BRA `(.L_x_144) ;  /* 0xfffffffc00f08947 */ /* 0x008fea000383ffff */
[----:B------:R-:W-:Y:S05]  /*7740*/  BRA `(.L_x_62) ;  /* 0xffffffbc00687947 */ /* 0x000fea000383ffff */
.L_x_70:
[----:B-1----:R1:W2:Y:S02]  /*7750*/  SYNCS.PHASECHK.TRANS64.TRYWAIT P1, [R0+URZ+0xf0], R2 ;  /* 0x0000f002000075a7 */ /* 0x0022a400080211ff */
[----:B--2---:R-:W-:Y:S05]  /*7760*/  @!P1 NANOSLEEP.SYNCS 0x989680 ;  /* 0x009896800000995d */ /* 0x004fea0003900000 */
[----:B------:R-:W2:Y:S02]  /*7770*/  @!P1 SYNCS.PHASECHK.TRANS64 P1, [R0+URZ+0xf0], R2 ;  /* 0x0000f002000095a7 */ /* 0x000ea400080210ff */
[----:B--2---:R-:W-:Y:S05]  /*7780*/  @!P1 BRA `(.L_x_70) ;  /* 0xfffffffc00f09947 */ /* 0x004fea000383ffff */
[----:B------:R-:W-:Y:S05]  /*7790*/  BRA `(.L_x_145) ;  /* 0xffffffc000dc7947 */ /* 0x000fea000383ffff */
.L_x_71:
[----:B------:R-:W-:-:S07]  /*77a0*/  MOV R2, UR31 ;  /* 0x0000001f00027c02 */ /* 0x000fce0008000f00 */
.L_x_146:
[----:B-1----:R1:W2:Y:S02]  /*77b0*/  SYNCS.PHASECHK.TRANS64.TRYWAIT P0, [R2+URZ+0x130], R0 ;  /* 0x00013000020075a7 */ /* 0x0022a400080011ff */
[----:B--2---:R-:W-:Y:S05]  /*77c0*/  @!P0 NANOSLEEP.SYNCS 0x989680 ;  /* 0x009896800000895d */ /* 0x004fea0003900000 */
[----:B------:R-:W2:Y:S02]  /*77d0*/  @!P0 SYNCS.PHASECHK.TRANS64 P0, [R2+URZ+0x130], R0 ;  /* 0x00013000020085a7 */ /* 0x000ea400080010ff */
[----:B--2---:R-:W-:Y:S05]  /*77e0*/  @!P0 BRA `(.L_x_146) ;  /* 0xfffffffc00f08947 */ /* 0x004fea000383ffff */
[----:B------:R-:W-:Y:S05]  /*77f0*/  BRA `(.L_x_147) ;  /* 0xffffffc4002c7947 */ /* 0x000fea000383ffff */
.L_x_74:
[----:B------:R-:W-:Y:S07]  /*7800*/  MOV R0, UR5 ;  /* 0x0000000500007c02 */ /* 0x000fee0008000f00 */
.L_x_148:
[----:B-1----:R1:W2:Y:S02]  /*7810*/  SYNCS.PHASECHK.TRANS64.TRYWAIT P0, [R0+URZ], R2 ;  /* 0x00000002000075a7 */ /* 0x0022a400080011ff */
[----:B--2---:R-:W-:Y:S05]  /*7820*/  @!P0 NANOSLEEP.SYNCS 0x989680 ;  /* 0x009896800000895d */ /* 0x004fea0003900000 */
[----:B------:R-:W2:Y:S02]  /*7830*/  @!P0 SYNCS.PHASECHK.TRANS64 P0, [R0+URZ], R2 ;  /* 0x00000002000085a7 */ /* 0x000ea400080010ff */
[----:B--2---:R-:W-:Y:S05]  /*7840*/  @!P0 BRA `(.L_x_148) ;  /* 0xfffffffc00f08947 */ /* 0x004fea000383ffff */
[----:B------:R-:W-:Y:S05]  /*7850*/  BRA `(.L_x_73) ;  /* 0xffffffc400487947 */ /* 0x000fea000383ffff */
.L_x_77:
[----:B------:R-:W-:-:S07]  /*7860*/  MOV R0, UR4 ;  /* 0x0000000400007c02 */ /* 0x000fce0008000f00 */
.L_x_149:
[----:B--2---:R2:W4:Y:S02]  /*7870*/  SYNCS.PHASECHK.TRANS64.TRYWAIT P0, [R0+URZ], R2 ;  /* 0x00000002000075a7 */ /* 0x00452400080011ff */
[----:B----4-:R-:W-:Y:S05]  /*7880*/  @!P0 NANOSLEEP.SYNCS 0x989680 ;  /* 0x009896800000895d */ /* 0x010fea0003900000 */
[----:B------:R-:W4:Y:S02]  /*7890*/  @!P0 SYNCS.PHASECHK.TRANS64 P0, [R0+URZ], R2 ;  /* 0x00000002000085a7 */ /* 0x000f2400080010ff */
[----:B----4-:R-:W-:Y:S05]  /*78a0*/  @!P0 BRA `(.L_x_149) ;  /* 0xfffffffc00f08947 */ /* 0x010fea000383ffff */
[----:B------:R-:W-:Y:S05]  /*78b0*/  BRA `(.L_x_150) ;  /* 0xffffffc800247947 */ /* 0x000fea000383ffff */
.L_x_78:
[----:B------:R-:W-:-:S07]  /*78c0*/  MOV R0, UR5 ;  /* 0x0000000500007c02 */ /* 0x000fce0008000f00 */
.L_x_151:
[----:B-1----:R1:W2:Y:S02]  /*78d0*/  SYNCS.PHASECHK.TRANS64.TRYWAIT P0, [R0+URZ], R3 ;  /* 0x00000003000075a7 */ /* 0x0022a400080011ff */
[----:B--2---:R-:W-:Y:S05]  /*78e0*/  @!P0 NANOSLEEP.SYNCS 0x989680 ;  /* 0x009896800000895d */ /* 0x004fea0003900000 */
[----:B------:R-:W2:Y:S02]  /*78f0*/  @!P0 SYNCS.PHASECHK.TRANS64 P0, [R0+URZ], R3 ;  /* 0x00000003000085a7 */ /* 0x000ea400080010ff */
[----:B--2---:R-:W-:Y:S05]  /*7900*/  @!P0 BRA `(.L_x_151) ;  /* 0xfffffffc00f08947 */ /* 0x004fea000383ffff */
[----:B------:R-:W-:Y:S05]  /*7910*/  BRA `(.L_x_152) ;  /* 0xffffffc800307947 */ /* 0x000fea000383ffff */
.L_x_79:
[----:B------:R-:W-:-:S07]  /*7920*/  MOV R0, UR5 ;  /* 0x0000000500007c02 */ /* 0x000fce0008000f00 */
.L_x_153:
[----:B-1----:R1:W2:Y:S02]  /*7930*/  SYNCS.PHASECHK.TRANS64.TRYWAIT P0, [R0+URZ], R3 ;  /* 0x00000003000075a7 */ /* 0x0022a400080011ff */
[----:B--2---:R-:W-:Y:S05]  /*7940*/  @!P0 NANOSLEEP.SYNCS 0x989680 ;  /* 0x009896800000895d */ /* 0x004fea0003900000 */
[----:B------:R-:W2:Y:S02]  /*7950*/  @!P0 SYNCS.PHASECHK.TRANS64 P0, [R0+URZ], R3 ;  /* 0x00000003000085a7 */ /* 0x000ea400080010ff */
[----:B--2---:R-:W-:Y:S05]  /*7960*/  @!P0 BRA `(.L_x_153) ;  /* 0xfffffffc00f08947 */ /* 0x004fea000383ffff */
[----:B------:R-:W-:Y:S05]  /*7970*/  BRA `(.L_x_154) ;  /* 0xffffffc8003c7947 */ /* 0x000fea000383ffff */
.L_x_80:
[----:B-1----:R-:W-:-:S07]  /*7980*/  MOV R0, UR4 ;  /* 0x0000000400007c02 */ /* 0x002fce0008000f00 */
.L_x_155:
[----:B-1----:R1:W2:Y:S02]  /*7990*/  SYNCS.PHASECHK.TRANS64.TRYWAIT P0, [R0+URZ], R2 ;  /* 0x00000002000075a7 */ /* 0x0022a400080011ff */
[----:B--2---:R-:W-:Y:S05]  /*79a0*/  @!P0 NANOSLEEP.SYNCS 0x989680 ;  /* 0x009896800000895d */ /* 0x004fea0003900000 */
[----:B------:R-:W2:Y:S02]  /*79b0*/  @!P0 SYNCS.PHASECHK.TRANS64 P0, [R0+URZ], R2 ;  /* 0x00000002000085a7 */ /* 0x000ea400080010ff */
[----:B--2---:R-:W-:Y:S05]  /*79c0*/  @!P0 BRA `(.L_x_155) ;  /* 0xfffffffc00f08947 */ /* 0x004fea000383ffff */
[----:B------:R-:W-:Y:S05]  /*79d0*/  BRA `(.L_x_156) ;  /* 0xffffffc800487947 */ /* 0x000fea000383ffff */
.L_x_85:
[----:B---3--:R3:W4:Y:S02]  /*79e0*/  SYNCS.PHASECHK.TRANS64.TRYWAIT P0, [R7+URZ+0xf0], R0 ;  /* 0x0000f000070075a7 */ /* 0x00872400080011ff */
[----:B----4-:R-:W-:Y:S05]  /*79f0*/  @!P0 NANOSLEEP.SYNCS 0x989680 ;  /* 0x009896800000895d */ /* 0x010fea0003900000 */
[----:B------:R-:W4:Y:S02]  /*7a00*/  @!P0 SYNCS.PHASECHK.TRANS64 P0, [R7+URZ+0xf0], R0 ;  /* 0x0000f000070085a7 */ /* 0x000f2400080010ff */
[----:B----4-:R-:W-:Y:S05]  /*7a10*/  @!P0 BRA `(.L_x_85) ;  /* 0xfffffffc00f08947 */ /* 0x010fea000383ffff */
[----:B------:R-:W-:Y:S05]  /*7a20*/  BRA `(.L_x_157) ;  /* 0xffffffcc005c7947 */ /* 0x000fea000383ffff */
.L_x_88:
[----:B-1----:R-:W-:Y:S07]  /*7a30*/  MOV R0, UR17 ;  /* 0x0000001100007c02 */ /* 0x002fee0008000f00 */
.L_x_158:
[----:B-1----:R1:W3:Y:S02]  /*7a40*/  SYNCS.PHASECHK.TRANS64.TRYWAIT P2, [R0+URZ+0xe8], R7 ;  /* 0x0000e807000075a7 */ /* 0x0022e400080411ff */
[----:B---3--:R-:W-:Y:S05]  /*7a50*/  @!P2 NANOSLEEP.SYNCS 0x989680 ;  /* 0x009896800000a95d */ /* 0x008fea0003900000 */
[----:B------:R-:W3:Y:S02]  /*7a60*/  @!P2 SYNCS.PHASECHK.TRANS64 P2, [R0+URZ+0xe8], R7 ;  /* 0x0000e8070000a5a7 */ /* 0x000ee400080410ff */
[----:B---3--:R-:W-:Y:S05]  /*7a70*/  @!P2 BRA `(.L_x_158) ;  /* 0xfffffffc00f0a947 */ /* 0x008fea000383ffff */
[----:B------:R-:W-:Y:S05]  /*7a80*/  BRA `(.L_x_87) ;  /* 0xffffffd000bc7947 */ /* 0x000fea000383ffff */
.L_x_91:
[----:B-1----:R-:W-:Y:S07]  /*7a90*/  MOV R0, UR17 ;  /* 0x0000001100007c02 */ /* 0x002fee0008000f00 */
.L_x_159:
[----:B-1----:R1:W3:Y:S02]  /*7aa0*/  SYNCS.PHASECHK.TRANS64.TRYWAIT P0, [R0+URZ+0xd8], R6 ;  /* 0x0000d806000075a7 */ /* 0x0022e400080011ff */
[----:B---3--:R-:W-:Y:S05]  /*7ab0*/  @!P0 NANOSLEEP.SYNCS 0x989680 ;  /* 0x009896800000895d */ /* 0x008fea0003900000 */
[----:B------:R-:W3:Y:S02]  /*7ac0*/  @!P0 SYNCS.PHASECHK.TRANS64 P0, [R0+URZ+0xd8], R6 ;  /* 0x0000d806000085a7 */ /* 0x000ee400080010ff */
[----:B---3--:R-:W-:Y:S05]  /*7ad0*/  @!P0 BRA `(.L_x_159) ;  /* 0xfffffffc00f08947 */ /* 0x008fea000383ffff */
[----:B------:R-:W-:Y:S05]  /*7ae0*/  BRA `(.L_x_160) ;  /* 0xffffffd4000c7947 */ /* 0x000fea000383ffff */
.L_x_94:
[----:B---3--:R3:W1:Y:S02]  /*7af0*/  SYNCS.PHASECHK.TRANS64.TRYWAIT P0, [R3+URZ+0xf0], R0 ;  /* 0x0000f000030075a7 */ /* 0x00866400080011ff */
[----:B-1----:R-:W-:Y:S05]  /*7b00*/  @!P0 NANOSLEEP.SYNCS 0x989680 ;  /* 0x009896800000895d */ /* 0x002fea0003900000 */
[----:B------:R-:W1:Y:S02]  /*7b10*/  @!P0 SYNCS.PHASECHK.TRANS64 P0, [R3+URZ+0xf0], R0 ;  /* 0x0000f000030085a7 */ /* 0x000e6400080010ff */
[----:B-1----:R-:W-:Y:S05]  /*7b20*/  @!P0 BRA `(.L_x_94) ;  /* 0xfffffffc00f08947 */ /* 0x002fea000383ffff */
[----:B------:R-:W-:Y:S05]  /*7b30*/  BRA `(.L_x_161) ;  /* 0xffffffd800547947 */ /* 0x000fea000383ffff */
.L_x_105:
[----:B-1----:R-:W-:Y:S04]  /*7b40*/  MOV R0, UR44 ;  /* 0x0000002c00007c02 */ /* 0x002fe80008000f00 */
[----:B------:R1:W2:Y:S03]  /*7b50*/  SYNCS.PHASECHK.TRANS64.TRYWAIT P1, [R0+URZ+0xd0], R4 ;  /* 0x0000d004000075a7 */ /* 0x0002a600080211ff */
[----:B--2---:R-:W-:Y:S05]  /*7b60*/  @!P1 NANOSLEEP.SYNCS 0x989680 ;  /* 0x009896800000995d */ /* 0x004fea0003900000 */
[----:B------:R-:W2:Y:S02]  /*7b70*/  @!P1 SYNCS.PHASECHK.TRANS64 P1, [R0+URZ+0xd0], R4 ;  /* 0x0000d004000095a7 */ /* 0x000ea400080210ff */
[----:B--2---:R-:W-:Y:S05]  /*7b80*/  @!P1 BRA `(.L_x_105) ;  /* 0xfffffffc00ec9947 */ /* 0x004fea000383ffff */
[----:B------:R-:W-:Y:S05]  /*7b90*/  BRA `(.L_x_104) ;  /* 0xffffffe400a47947 */ /* 0x000fea000383ffff */
.L_x_107:
[----:B------:R1:W1:Y:S02]  /*7ba0*/  SYNCS.PHASECHK.TRANS64.TRYWAIT P1, [R16+URZ+0x110], R3 ;  /* 0x00011003100075a7 */ /* 0x00026400080211ff */
[----:B-1----:R-:W-:Y:S05]  /*7bb0*/  @!P1 NANOSLEEP.SYNCS 0x989680 ;  /* 0x009896800000995d */ /* 0x002fea0003900000 */
[----:B------:R-:W1:Y:S02]  /*7bc0*/  @!P1 SYNCS.PHASECHK.TRANS64 P1, [R16+URZ+0x110], R3 ;  /* 0x00011003100095a7 */ /* 0x000e6400080210ff */
[----:B-1----:R-:W-:Y:S05]  /*7bd0*/  @!P1 BRA `(.L_x_107) ;  /* 0xfffffffc00f09947 */ /* 0x002fea000383ffff */
[----:B------:R-:W-:Y:S05]  /*7be0*/  BRA `(.L_x_106) ;  /* 0xffffffe400e07947 */ /* 0x000fea000383ffff */
        .weak           $__internal_0_$__cuda_sm10x_tcgen05_guardrail_trap_col_being_dealloced_not_returned_by_alloc
        .type           $__internal_0_$__cuda_sm10x_tcgen05_guardrail_trap_col_being_dealloced_not_returned_by_alloc,@function
        .size           $__internal_0_$__cuda_sm10x_tcgen05_guardrail_trap_col_being_dealloced_not_returned_by_alloc,($__internal_1_$__cuda_sm10x_tcgen05_guardrail_trap_phase_invalid_during_alloc - $__internal_0_$__cuda_sm10x_tcgen05_guardrail_trap_col_being_dealloced_not_returned_by_alloc)
$__internal_0_$__cuda_sm10x_tcgen05_guardrail_trap_col_being_dealloced_not_returned_by_alloc:
[----:B------:R-:W-:Y:S05]  /*7bf0*/  BPT.TRAP 0x1 ;  /* 0x000000040000795c */ /* 0x000fea0000300000 */
[----:B------:R-:W-:-:S04]  /*7c00*/  HFMA2 R3, -RZ, RZ, 0, 0 ;  /* 0x00000000ff037431 */ /* 0x000fc800000001ff */
[----:B------:R-:W-:Y:S05]  /*7c10*/  RET.REL.NODEC R2 `(_ZN7cutlass13device_kernelINS_4gemm6kernel13GemmUniversalIN4cute5tupleIJiiiiEEENS1_10collective13CollectiveMmaINS1_35MainloopSm100TmaUmmaWarpSpecializedILi13ELi2ELi4ENS5_IJNS4_1CILi2EEESB_NSA_ILi1EEEEEEEENS5_IJNSA_ILi64EEESF_NSA_ILi128EEEEEEaNS5_IJlSC_lEEEaSI_NS4_8TiledMMAINS4_8MMA_AtomIJNS4_15SM100_MMA_S8_SSIaaiLi64ELi64ELNS4_4UMMA5MajorE0ELSN_0ELNSM_8SaturateE0EEEEEENS4_6LayoutINS5_IJSC_SC_SC_EEENS5_IJNSA_ILi0EEEST_ST_EEEEENS5_IJNS4_10UnderscoreESW_SW_EEEEENS4_23SM90_TMA_LOAD_MULTICASTENS4_14ComposedLayoutINS4_7SwizzleILi3ELi4ELi3EEENS4_18smem_ptr_flag_bitsILi8EEENSR_INS5_IJNSA_ILi8EEESG_EEENS5_IJSG_SC_EEEEEEEvNS4_8identityESZ_S19_vS1A_EENS_8epilogue10collective18CollectiveEpilogueINS1C_23Sm100TmaWarpSpecializedILi1ELi1ELi32ELb0ELb0EEEJSH_NS5_IJNSR_ISF_SC_EES1H_EEEaSI_aSI_NS1C_6fusion15FusionCallbacksIS1G_NS1J_17LinearCombinationIaiaiLNS_15FloatRoundStyleE2EEESH_S1I_JEEENS4_5SM1004TMEM4LOAD26SM100_TMEM_LOAD_16dp32b32xENS4_13SM90_TMA_LOADENS10_INS11_ILi2ELi4ELi3EEES14_NSR_INS5_IJS15_SF_EEENS5_IJSF_SC_EEEEEEENS4_39AutoVectorizingCopyWithAssumedAlignmentILi128EEENS4_14SM90_TMA_STOREES1Y_S20_S20_EEEvvEEEEvNT_6ParamsE) ;  /* 0xffffff8002f87950 */ /* 0x000fea0003c3ffff */
        .weak           $__internal_1_$__cuda_sm10x_tcgen05_guardrail_trap_phase_invalid_during_alloc
        .type           $__internal_1_$__cuda_sm10x_tcgen05_guardrail_trap_phase_invalid_during_alloc,@function
        .size           $__internal_1_$__cuda_sm10x_tcgen05_guardrail_trap_phase_invalid_during_alloc,($__internal_2_$__cuda_sm10x_tcgen05_guardrail_trap_unallocated_columns_being_dealloced - $__internal_1_$__cuda_sm10x_tcgen05_guardrail_trap_phase_invalid_during_alloc)
$__internal_1_$__cuda_sm10x_tcgen05_guardrail_trap_phase_invalid_during_alloc:
[----:B------:R-:W-:Y:S05]  /*7c20*/  BPT.TRAP 0x1 ;  /* 0x000000040000795c */ /* 0x000fea0000300000 */
[----:B------:R-:W-:-:S04]  /*7c30*/  MOV R5, 0x0 ;  /* 0x0000000000057802 */ /* 0x000fc80000000f00 */
[----:B------:R-:W-:Y:S05]  /*7c40*/  RET.REL.NODEC R4 `(_ZN7cutlass13device_kernelINS_4gemm6kernel13GemmUniversalIN4cute5tupleIJiiiiEEENS1_10collective13CollectiveMmaINS1_35MainloopSm100TmaUmmaWarpSpecializedILi13ELi2ELi4ENS5_IJNS4_1CILi2EEESB_NSA_ILi1EEEEEEEENS5_IJNSA_ILi64EEESF_NSA_ILi128EEEEEEaNS5_IJlSC_lEEEaSI_NS4_8TiledMMAINS4_8MMA_AtomIJNS4_15SM100_MMA_S8_SSIaaiLi64ELi64ELNS4_4UMMA5MajorE0ELSN_0ELNSM_8SaturateE0EEEEEENS4_6LayoutINS5_IJSC_SC_SC_EEENS5_IJNSA_ILi0EEEST_ST_EEEEENS5_IJNS4_10UnderscoreESW_SW_EEEEENS4_23SM90_TMA_LOAD_MULTICASTENS4_14ComposedLayoutINS4_7SwizzleILi3ELi4ELi3EEENS4_18smem_ptr_flag_bitsILi8EEENSR_INS5_IJNSA_ILi8EEESG_EEENS5_IJSG_SC_EEEEEEEvNS4_8identityESZ_S19_vS1A_EENS_8epilogue10collective18CollectiveEpilogueINS1C_23Sm100TmaWarpSpecializedILi1ELi1ELi32ELb0ELb0EEEJSH_NS5_IJNSR_ISF_SC_EES1H_EEEaSI_aSI_NS1C_6fusion15FusionCallbacksIS1G_NS1J_17LinearCombinationIaiaiLNS_15FloatRoundStyleE2EEESH_S1I_JEEENS4_5SM1004TMEM4LOAD26SM100_TMEM_LOAD_16dp32b32xENS4_13SM90_TMA_LOADENS10_INS11_ILi2ELi4ELi3EEES14_NSR_INS5_IJS15_SF_EEENS5_IJSF_SC_EEEEEEENS4_39AutoVectorizingCopyWithAssumedAlignmentILi128EEENS4_14SM90_TMA_STOREES1Y_S20_S20_EEEvvEEEEvNT_6ParamsE) ;  /* 0xffffff8004ec7950 */ /* 0x000fea0003c3ffff */
        .weak           $__internal_2_$__cuda_sm10x_tcgen05_guardrail_trap_unallocated_columns_being_dealloced
        .type           $__internal_2_$__cuda_sm10x_tcgen05_guardrail_trap_unallocated_columns_being_dealloced,@function
        .size           $__internal_2_$__cuda_sm10x_tcgen05_guardrail_trap_unallocated_columns_being_dealloced,(.L_x_163 - $__internal_2_$__cuda_sm10x_tcgen05_guardrail_trap_unallocated_columns_being_dealloced)
$__internal_2_$__cuda_sm10x_tcgen05_guardrail_trap_unallocated_columns_being_dealloced:
[----:B------:R-:W-:Y:S05]  /*7c50*/  BPT.TRAP 0x1 ;  /* 0x000000040000795c */ /* 0x000fea0000300000 */
[----:B------:R-:W-:-:S04]  /*7c60*/  HFMA2 R3, -RZ, RZ, 0, 0 ;  /* 0x00000000ff037431 */ /* 0x000fc800000001ff */
[----:B------:R-:W-:Y:S05]  /*7c70*/  RET.REL.NODEC R2 `(_ZN7cutlass13device_kernelINS_4gemm6kernel13GemmUniversalIN4cute5tupleIJiiiiEEENS1_10collective13CollectiveMmaINS1_35MainloopSm100TmaUmmaWarpSpecializedILi13ELi2ELi4ENS5_IJNS4_1CILi2EEESB_NSA_ILi1EEEEEEEENS5_IJNSA_ILi64EEESF_NSA_ILi128EEEEEEaNS5_IJlSC_lEEEaSI_NS4_8TiledMMAINS4_8MMA_AtomIJNS4_15SM100_MMA_S8_SSIaaiLi64ELi64ELNS4_4UMMA5MajorE0ELSN_0ELNSM_8SaturateE0EEEEEENS4_6LayoutINS5_IJSC_SC_SC_EEENS5_IJNSA_ILi0EEEST_ST_EEEEENS5_IJNS4_10UnderscoreESW_SW_EEEEENS4_23SM90_TMA_LOAD_MULTICASTENS4_14ComposedLayoutINS4_7SwizzleILi3ELi4ELi3EEENS4_18smem_ptr_flag_bitsILi8EEENSR_INS5_IJNSA_ILi8EEESG_EEENS5_IJSG_SC_EEEEEEEvNS4_8identityESZ_S19_vS1A_EENS_8epilogue10collective18CollectiveEpilogueINS1C_23Sm100TmaWarpSpecializedILi1ELi1ELi32ELb0ELb0EEEJSH_NS5_IJNSR_ISF_SC_EES1H_EEEaSI_aSI_NS1C_6fusion15FusionCallbacksIS1G_NS1J_17LinearCombinationIaiaiLNS_15FloatRoundStyleE2EEESH_S1I_JEEENS4_5SM1004TMEM4LOAD26SM100_TMEM_LOAD_16dp32b32xENS4_13SM90_TMA_LOADENS10_INS11_ILi2ELi4ELi3EEES14_NSR_INS5_IJS15_SF_EEENS5_IJSF_SC_EEEEEEENS4_39AutoVectorizingCopyWithAssumedAlignmentILi128EEENS4_14SM90_TMA_STOREES1Y_S20_S20_EEEvvEEEEvNT_6ParamsE) ;  /* 0xffffff8002e07950 */ /* 0x000fea0003c3ffff */
.L_x_162:
[----:B------:R-:W-:-:S00]  /*7c80*/  BRA `(.L_x_162) ;  /* 0xfffffffc00fc7947 */ /* 0x000fc0000383ffff */
[----:B------:R-:W-:-:S00]  /*7c90*/  NOP ;  /* 0x0000000000007918 */ /* 0x000fc00000000000 */
        /* <DEDUP_REMOVED lines=14> */
.L_x_163:


//--------------------- .nv.global.init           --------------------------
	.section	.nv.global.init,"aw",@progbits
.nv.global.init:
	.type		$str$27,@object
	.size		$str$27,($str$28 - $str$27)
$str$27:
        /*0000*/ 	.byte	0x28, 0x61, 0x64, 0x64, 0x72, 0x65, 0x73, 0x73, 0x20, 0x26, 0x20, 0x6d, 0x61, 0x73, 0x6b, 0x29
        /*0010*/ 	.byte	0x20, 0x3d, 0x3d, 0x20, 0x30, 0x00
	.type		$str$28,@object
	.size		$str$28,($str$26 - $str$28)
$str$28:
        /*0016*/ 	.byte	0x2f, 0x74, 0x6d, 0x70, 0x2f, 0x63, 0x75, 0x74, 0x6c, 0x61, 0x73, 0x73, 0x5f, 0x73, 0x77, 0x65
        /*0026*/ 	.byte	0x65, 0x70, 0x5f, 0x73, 0x72, 0x63, 0x2f, 0x69, 0x6e, 0x63, 0x6c, 0x75, 0x64, 0x65, 0x2f, 0x63
        /*0036*/ 	.byte	0x75, 0x74, 0x65, 0x2f, 0x70, 0x6f, 0x69, 0x6e, 0x74, 0x65, 0x72, 0x5f, 0x66, 0x6c, 0x61, 0x67
        /*0046*/ 	.byte	0x67, 0x65, 0x64, 0x2e, 0x68, 0x70, 0x70, 0x00
	.type		$str$26,@object
	.size		$str$26,($str$25 - $str$26)
$str$26:
        /*004e*/ 	.byte	0x2f, 0x74, 0x6d, 0x70, 0x2f, 0x63, 0x75, 0x74, 0x6c, 0x61, 0x73, 0x73, 0x5f, 0x73, 0x77, 0x65
        /*005e*/ 	.byte	0x65, 0x70, 0x5f, 0x73, 0x72, 0x63, 0x2f, 0x69, 0x6e, 0x63, 0x6c, 0x75, 0x64, 0x65, 0x2f, 0x63
        /*006e*/ 	.byte	0x75, 0x74, 0x65, 0x2f, 0x61, 0x74, 0x6f, 0x6d, 0x2f, 0x63, 0x6f, 0x70, 0x79, 0x5f, 0x74, 0x72
        /*007e*/ 	.byte	0x61, 0x69, 0x74, 0x73, 0x5f, 0x73, 0x6d, 0x31, 0x30, 0x30, 0x2e, 0x68, 0x70, 0x70, 0x00
	.type		$str$25,@object
	.size		$str$25,(__unnamed_1 - $str$25)
$str$25:
        /*008d*/ 	.byte	0x28, 0x28, 0x75, 0x69, 0x6e, 0x74, 0x33, 0x32, 0x5f, 0x74, 0x28, 0x74, 0x68, 0x72, 0x65, 0x61
        /*009d*/ 	.byte	0x64, 0x49, 0x64, 0x78, 0x2e, 0x78, 0x29, 0x20, 0x2f, 0x20, 0x33, 0x32, 0x29, 0x20, 0x25, 0x20
        /*00ad*/ 	.byte	0x34, 0x29, 0x20, 0x3d, 0x3d, 0x20, 0x28, 0x28, 0x28, 0x74, 0x6d, 0x65, 0x6d, 0x5f, 0x61, 0x64
        /*00bd*/ 	.byte	0x64, 0x72, 0x20, 0x3e, 0x3e, 0x20, 0x31, 0x36, 0x29, 0x20, 0x2f, 0x20, 0x33, 0x32, 0x29, 0x20
        /*00cd*/ 	.byte	0x25, 0x20, 0x34, 0x29, 0x00
	.type		__unnamed_1,@object
	.size		__unnamed_1,(__unnamed_2 - __unnamed_1)
__unnamed_1:
        /*00d2*/ 	.byte	0x61, 0x75, 0x74, 0x6f, 0x20, 0x63, 0x75, 0x74, 0x65, 0x3a, 0x3a, 0x61, 0x73, 0x5f, 0x70, 0x6f
        /* <DEDUP_REMOVED lines=24> */
        /*0262*/ 	.byte	0x00
	.type		__unnamed_2,@object
	.size		__unnamed_2,(.L_2 - __unnamed_2)
__unnamed_2:
        /* <DEDUP_REMOVED lines=41> */
.L_2:


//--------------------- .nv.shared._ZN7cutlass13device_kernelINS_4gemm6kernel13GemmUniversalIN4cute5tupleIJiiiiEEENS1_10collective13CollectiveMmaINS1_35MainloopSm100TmaUmmaWarpSpecializedILi13ELi2ELi4ENS5_IJNS4_1CILi2EEESB_NSA_ILi1EEEEEEEENS5_IJNSA_ILi64EEESF_NSA_ILi128EEEEEEaNS5_IJlSC_lEEEaSI_NS4_8TiledMMAINS4_8MMA_AtomIJNS4_15SM100_MMA_S8_SSIaaiLi64ELi64ELNS4_4UMMA5MajorE0ELSN_0ELNSM_8SaturateE0EEEEEENS4_6LayoutINS5_IJSC_SC_SC_EEENS5_IJNSA_ILi0EEEST_ST_EEEEENS5_IJNS4_10UnderscoreESW_SW_EEEEENS4_23SM90_TMA_LOAD_MULTICASTENS4_14ComposedLayoutINS4_7SwizzleILi3ELi4ELi3EEENS4_18smem_ptr_flag_bitsILi8EEENSR_INS5_IJNSA_ILi8EEESG_EEENS5_IJSG_SC_EEEEEEEvNS4_8identityESZ_S19_vS1A_EENS_8epilogue10collective18CollectiveEpilogueINS1C_23Sm100TmaWarpSpecializedILi1ELi1ELi32ELb0ELb0EEEJSH_NS5_IJNSR_ISF_SC_EES1H_EEEaSI_aSI_NS1C_6fusion15FusionCallbacksIS1G_NS1J_17LinearCombinationIaiaiLNS_15FloatRoundStyleE2EEESH_S1I_JEEENS4_5SM1004TMEM4LOAD26SM100_TMEM_LOAD_16dp32b32xENS4_13SM90_TMA_LOADENS10_INS11_ILi2ELi4ELi3EEES14_NSR_INS5_IJS15_SF_EEENS5_IJSF_SC_EEEEEEENS4_39AutoVectorizingCopyWithAssumedAlignmentILi128EEENS4_14SM90_TMA_STOREES1Y_S20_S20_EEEvvEEEEvNT_6ParamsE --------------------------
	.section	.nv.shared._ZN7cutlass13device_kernelINS_4gemm6kernel13GemmUniversalIN4cute5tupleIJiiiiEEENS1_10collective13CollectiveMmaINS1_35MainloopSm100TmaUmmaWarpSpecializedILi13ELi2ELi4ENS5_IJNS4_1CILi2EEESB_NSA_ILi1EEEEEEEENS5_IJNSA_ILi64EEESF_NSA_ILi128EEEEEEaNS5_IJlSC_lEEEaSI_NS4_8TiledMMAINS4_8MMA_AtomIJNS4_15SM100_MMA_S8_SSIaaiLi64ELi64ELNS4_4UMMA5MajorE0ELSN_0ELNSM_8SaturateE0EEEEEENS4_6LayoutINS5_IJSC_SC_SC_EEENS5_IJNSA_ILi0EEEST_ST_EEEEENS5_IJNS4_10UnderscoreESW_SW_EEEEENS4_23SM90_TMA_LOAD_MULTICASTENS4_14ComposedLayoutINS4_7SwizzleILi3ELi4ELi3EEENS4_18smem_ptr_flag_bitsILi8EEENSR_INS5_IJNSA_ILi8EEESG_EEENS5_IJSG_SC_EEEEEEEvNS4_8identityESZ_S19_vS1A_EENS_8epilogue10collective18CollectiveEpilogueINS1C_23Sm100TmaWarpSpecializedILi1ELi1ELi32ELb0ELb0EEEJSH_NS5_IJNSR_ISF_SC_EES1H_EEEaSI_aSI_NS1C_6fusion15FusionCallbacksIS1G_NS1J_17LinearCombinationIaiaiLNS_15FloatRoundStyleE2EEESH_S1I_JEEENS4_5SM1004TMEM4LOAD26SM100_TMEM_LOAD_16dp32b32xENS4_13SM90_TMA_LOADENS10_INS11_ILi2ELi4ELi3EEES14_NSR_INS5_IJS15_SF_EEENS5_IJSF_SC_EEEEEEENS4_39AutoVectorizingCopyWithAssumedAlignmentILi128EEENS4_14SM90_TMA_STOREES1Y_S20_S20_EEEvvEEEEvNT_6ParamsE,"aw",@nobits
	.sectionflags	@""
	.align	16
	.zero		1024


//--------------------- .nv.shared.reserved.0     --------------------------
	.section	.nv.shared.reserved.0,"aw",@nobits
	.weak		__nv_reservedSMEM_offset_0_alias
	.size		__nv_reservedSMEM_offset_0_alias, 0, 64
	.other		__nv_reservedSMEM_offset_0_alias,@"STO_CUDA_RESERVED_SHARED STV_DEFAULT"
__nv_reservedSMEM_offset_0_alias:
	.zero		0
.nv.shared.reserved.0:
	.zero		64
	.weak		__nv_reservedSMEM_tcgen05_partition
	.type		__nv_reservedSMEM_tcgen05_partition,@object
	.size		__nv_reservedSMEM_tcgen05_partition,(.L_0 - __nv_reservedSMEM_tcgen05_partition)
__nv_reservedSMEM_tcgen05_partition:
	.zero		32
.L_0:


//--------------------- .nv.global                --------------------------
	.section	.nv.global,"aw",@nobits
.nv.global:
	.type		_ZN39_INTERNAL_cb1da08b_4_k_cu_3b91cb58_98484cute1_E,@object
	.size		_ZN39_INTERNAL_cb1da08b_4_k_cu_3b91cb58_98484cute1_E,(_ZN39_INTERNAL_cb1da08b_4_k_cu_3b91cb58_98484cuda3std3__45__cpo6cbeginE - _ZN39_INTERNAL_cb1da08b_4_k_cu_3b91cb58_98484cute1_E)
_ZN39_INTERNAL_cb1da08b_4_k_cu_3b91cb58_98484cute1_E:
	.zero		1
	.type		_ZN39_INTERNAL_cb1da08b_4_k_cu_3b91cb58_98484cuda3std3__45__cpo6cbeginE,@object
	.size		_ZN39_INTERNAL_cb1da08b_4_k_cu_3b91cb58_98484cuda3std3__45__cpo6cbeginE,(_ZN39_INTERNAL_cb1da08b_4_k_cu_3b91cb58_98484cuda3std3__48in_placeE - _ZN39_INTERNAL_cb1da08b_4_k_cu_3b91cb58_98484cuda3std3__45__cpo6cbeginE)
_ZN39_INTERNAL_cb1da08b_4_k_cu_3b91cb58_98484cuda3std3__45__cpo6cbeginE:
	.zero		1
	.type		_ZN39_INTERNAL_cb1da08b_4_k_cu_3b91cb58_98484cuda3std3__48in_placeE,@object
	.size		_ZN39_INTERNAL_cb1da08b_4_k_cu_3b91cb58_98484cuda3std3__48in_placeE,(_ZN39_INTERNAL_cb1da08b_4_k_cu_3b91cb58_98484cuda3std6ranges3__45__cpo9iter_moveE - _ZN39_INTERNAL_cb1da08b_4_k_cu_3b91cb58_98484cuda3std3__48in_placeE)
_ZN39_INTERNAL_cb1da08b_4_k_cu_3b91cb58_98484cuda3std3__48in_placeE:
	.zero		1
	.type		_ZN39_INTERNAL_cb1da08b_4_k_cu_3b91cb58_98484cuda3std6ranges3__45__cpo9iter_moveE,@object
	.size		_ZN39_INTERNAL_cb1da08b_4_k_cu_3b91cb58_98484cuda3std6ranges3__45__cpo9iter_moveE,(_ZN39_INTERNAL_cb1da08b_4_k_cu_3b91cb58_98484cuda3std3__45__cpo5beginE - _ZN39_INTERNAL_cb1da08b_4_k_cu_3b91cb58_98484cuda3std6ranges3__45__cpo9iter_moveE)
_ZN39_INTERNAL_cb1da08b_4_k_cu_3b91cb58_98484cuda3std6ranges3__45__cpo9iter_moveE:
	.zero		1
	.type		_ZN39_INTERNAL_cb1da08b_4_k_cu_3b91cb58_98484cuda3std3__45__cpo5beginE,@object
	.size		_ZN39_INTERNAL_cb1da08b_4_k_cu_3b91cb58_98484cuda3std3__45__cpo5beginE,(_ZN39_INTERNAL_cb1da08b_4_k_cu_3b91cb58_98484cuda3std3__441_GLOBAL__N__cb1da08b_4_k_cu_3b91cb58_98486ignoreE - _ZN39_INTERNAL_cb1da08b_4_k_cu_3b91cb58_98484cuda3std3__45__cpo5beginE)
_ZN39_INTERNAL_cb1da08b_4_k_cu_3b91cb58_98484cuda3std3__45__cpo5beginE:
	.zero		1
	.type		_ZN39_INTERNAL_cb1da08b_4_k_cu_3b91cb58_98484cuda3std3__441_GLOBAL__N__cb1da08b_4_k_cu_3b91cb58_98486ignoreE,@object
	.size		_ZN39_INTERNAL_cb1da08b_4_k_cu_3b91cb58_98484cuda3std3__441_GLOBAL__N__cb1da08b_4_k_cu_3b91cb58_98486ignoreE,(_ZN39_INTERNAL_cb1da08b_4_k_cu_3b91cb58_98484cute7productE - _ZN39_INTERNAL_cb1da08b_4_k_cu_3b91cb58_98484cuda3std3__441_GLOBAL__N__cb1da08b_4_k_cu_3b91cb58_98486ignoreE)
_ZN39_INTERNAL_cb1da08b_4_k_cu_3b91cb58_98484cuda3std3__441_GLOBAL__N__cb1da08b_4_k_cu_3b91cb58_98486ignoreE:
	.zero		1
	.type		_ZN39_INTERNAL_cb1da08b_4_k_cu_3b91cb58_98484cute7productE,@object
	.size		_ZN39_INTERNAL_cb1da08b_4_k_cu_3b91cb58_98484cute7productE,(_ZN39_INTERNAL_cb1da08b_4_k_cu_3b91cb58_98484cuda3std3__45__cpo3endE - _ZN39_INTERNAL_cb1da08b_4_k_cu_3b91cb58_98484cute7productE)
_ZN39_INTERNAL_cb1da08b_4_k_cu_3b91cb58_98484cute7productE:
	.zero		1
	.type		_ZN39_INTERNAL_cb1da08b_4_k_cu_3b91cb58_98484cuda3std3__45__cpo3endE,@object
	.size		_ZN39_INTERNAL_cb1da08b_4_k_cu_3b91cb58_98484cuda3std3__45__cpo3endE,(_ZN39_INTERNAL_cb1da08b_4_k_cu_3b91cb58_98484cuda3std3__419piecewise_constructE - _ZN39_INTERNAL_cb1da08b_4_k_cu_3b91cb58_98484cuda3std3__45__cpo3endE)
_ZN39_INTERNAL_cb1da08b_4_k_cu_3b91cb58_98484cuda3std3__45__cpo3endE:
	.zero		1
	.type		_ZN39_INTERNAL_cb1da08b_4_k_cu_3b91cb58_98484cuda3std3__419piecewise_constructE,@object
	.size		_ZN39_INTERNAL_cb1da08b_4_k_cu_3b91cb58_98484cuda3std3__419piecewise_constructE,(_ZN39_INTERNAL_cb1da08b_4_k_cu_3b91cb58_98484cuda3std3__45__cpo4cendE - _ZN39_INTERNAL_cb1da08b_4_k_cu_3b91cb58_98484cuda3std3__419piecewise_constructE)
_ZN39_INTERNAL_cb1da08b_4_k_cu_3b91cb58_98484cuda3std3__419piecewise_constructE:
	.zero		1
	.type		_ZN39_INTERNAL_cb1da08b_4_k_cu_3b91cb58_98484cuda3std3__45__cpo4cendE,@object
	.size		_ZN39_INTERNAL_cb1da08b_4_k_cu_3b91cb58_98484cuda3std3__45__cpo4cendE,(_ZN39_INTERNAL_cb1da08b_4_k_cu_3b91cb58_98484cuda3std6ranges3__45__cpo4swapE - _ZN39_INTERNAL_cb1da08b_4_k_cu_3b91cb58_98484cuda3std3__45__cpo4cendE)
_ZN39_INTERNAL_cb1da08b_4_k_cu_3b91cb58_98484cuda3std3__45__cpo4cendE:
	.zero		1
	.type		_ZN39_INTERNAL_cb1da08b_4_k_cu_3b91cb58_98484cuda3std6ranges3__45__cpo4swapE,@object
	.size		_ZN39_INTERNAL_cb1da08b_4_k_cu_3b91cb58_98484cuda3std6ranges3__45__cpo4swapE,(.L_10 - _ZN39_INTERNAL_cb1da08b_4_k_cu_3b91cb58_98484cuda3std6ranges3__45__cpo4swapE)
_ZN39_INTERNAL_cb1da08b_4_k_cu_3b91cb58_98484cuda3std6ranges3__45__cpo4swapE:
	.zero		1
.L_10:


//--------------------- .nv.constant0._ZN7cutlass13device_kernelINS_4gemm6kernel13GemmUniversalIN4cute5tupleIJiiiiEEENS1_10collective13CollectiveMmaINS1_35MainloopSm100TmaUmmaWarpSpecializedILi13ELi2ELi4ENS5_IJNS4_1CILi2EEESB_NSA_ILi1EEEEEEEENS5_IJNSA_ILi64EEESF_NSA_ILi128EEEEEEaNS5_IJlSC_lEEEaSI_NS4_8TiledMMAINS4_8MMA_AtomIJNS4_15SM100_MMA_S8_SSIaaiLi64ELi64ELNS4_4UMMA5MajorE0ELSN_0ELNSM_8SaturateE0EEEEEENS4_6LayoutINS5_IJSC_SC_SC_EEENS5_IJNSA_ILi0EEEST_ST_EEEEENS5_IJNS4_10UnderscoreESW_SW_EEEEENS4_23SM90_TMA_LOAD_MULTICASTENS4_14ComposedLayoutINS4_7SwizzleILi3ELi4ELi3EEENS4_18smem_ptr_flag_bitsILi8EEENSR_INS5_IJNSA_ILi8EEESG_EEENS5_IJSG_SC_EEEEEEEvNS4_8identityESZ_S19_vS1A_EENS_8epilogue10collective18CollectiveEpilogueINS1C_23Sm100TmaWarpSpecializedILi1ELi1ELi32ELb0ELb0EEEJSH_NS5_IJNSR_ISF_SC_EES1H_EEEaSI_aSI_NS1C_6fusion15FusionCallbacksIS1G_NS1J_17LinearCombinationIaiaiLNS_15FloatRoundStyleE2EEESH_S1I_JEEENS4_5SM1004TMEM4LOAD26SM100_TMEM_LOAD_16dp32b32xENS4_13SM90_TMA_LOADENS10_INS11_ILi2ELi4ELi3EEES14_NSR_INS5_IJS15_SF_EEENS5_IJSF_SC_EEEEEEENS4_39AutoVectorizingCopyWithAssumedAlignmentILi128EEENS4_14SM90_TMA_STOREES1Y_S20_S20_EEEvvEEEEvNT_6ParamsE --------------------------
	.section	.nv.constant0._ZN7cutlass13device_kernelINS_4gemm6kernel13GemmUniversalIN4cute5tupleIJiiiiEEENS1_10collective13CollectiveMmaINS1_35MainloopSm100TmaUmmaWarpSpecializedILi13ELi2ELi4ENS5_IJNS4_1CILi2EEESB_NSA_ILi1EEEEEEEENS5_IJNSA_ILi64EEESF_NSA_ILi128EEEEEEaNS5_IJlSC_lEEEaSI_NS4_8TiledMMAINS4_8MMA_AtomIJNS4_15SM100_MMA_S8_SSIaaiLi64ELi64ELNS4_4UMMA5MajorE0ELSN_0ELNSM_8SaturateE0EEEEEENS4_6LayoutINS5_IJSC_SC_SC_EEENS5_IJNSA_ILi0EEEST_ST_EEEEENS5_IJNS4_10UnderscoreESW_SW_EEEEENS4_23SM90_TMA_LOAD_MULTICASTENS4_14ComposedLayoutINS4_7SwizzleILi3ELi4ELi3EEENS4_18smem_ptr_flag_bitsILi8EEENSR_INS5_IJNSA_ILi8EEESG_EEENS5_IJSG_SC_EEEEEEEvNS4_8identityESZ_S19_vS1A_EENS_8epilogue10collective18CollectiveEpilogueINS1C_23Sm100TmaWarpSpecializedILi1ELi1ELi32ELb0ELb0EEEJSH_NS5_IJNSR_ISF_SC_EES1H_EEEaSI_aSI_NS1C_6fusion15FusionCallbacksIS1G_NS1J_17LinearCombinationIaiaiLNS_15FloatRoundStyleE2EEESH_S1I_JEEENS4_5SM1004TMEM4LOAD26SM100_TMEM_LOAD_16dp32b32xENS4_13SM90_TMA_LOADENS10_INS11_ILi2ELi4ELi3EEES14_NSR_INS5_IJS15_SF_EEENS5_IJSF_SC_EEEEEEENS4_39AutoVectorizingCopyWithAssumedAlignmentILi128EEENS4_14SM90_TMA_STOREES1Y_S20_S20_EEEvvEEEEvNT_6ParamsE,"a",@progbits
	.sectionflags	@""
	.align	4
.nv.constant0._ZN7cutlass13device_kernelINS_4gemm6kernel13GemmUniversalIN4cute5tupleIJiiiiEEENS1_10collective13CollectiveMmaINS1_35MainloopSm100TmaUmmaWarpSpecializedILi13ELi2ELi4ENS5_IJNS4_1CILi2EEESB_NSA_ILi1EEEEEEEENS5_IJNSA_ILi64EEESF_NSA_ILi128EEEEEEaNS5_IJlSC_lEEEaSI_NS4_8TiledMMAINS4_8MMA_AtomIJNS4_15SM100_MMA_S8_SSIaaiLi64ELi64ELNS4_4UMMA5MajorE0ELSN_0ELNSM_8SaturateE0EEEEEENS4_6LayoutINS5_IJSC_SC_SC_EEENS5_IJNSA_ILi0EEEST_ST_EEEEENS5_IJNS4_10UnderscoreESW_SW_EEEEENS4_23SM90_TMA_LOAD_MULTICASTENS4_14ComposedLayoutINS4_7SwizzleILi3ELi4ELi3EEENS4_18smem_ptr_flag_bitsILi8EEENSR_INS5_IJNSA_ILi8EEESG_EEENS5_IJSG_SC_EEEEEEEvNS4_8identityESZ_S19_vS1A_EENS_8epilogue10collective18CollectiveEpilogueINS1C_23Sm100TmaWarpSpecializedILi1ELi1ELi32ELb0ELb0EEEJSH_NS5_IJNSR_ISF_SC_EES1H_EEEaSI_aSI_NS1C_6fusion15FusionCallbacksIS1G_NS1J_17LinearCombinationIaiaiLNS_15FloatRoundStyleE2EEESH_S1I_JEEENS4_5SM1004TMEM4LOAD26SM100_TMEM_LOAD_16dp32b32xENS4_13SM90_TMA_LOADENS10_INS11_ILi2ELi4ELi3EEES14_NSR_INS5_IJS15_SF_EEENS5_IJSF_SC_EEEEEEENS4_39AutoVectorizingCopyWithAssumedAlignmentILi128EEENS4_14SM90_TMA_STOREES1Y_S20_S20_EEEvvEEEEvNT_6ParamsE:
	.zero		2944


//--------------------- SYMBOLS --------------------------

	.type		.nv.reservedSmem.offset0,@object
	.size		.nv.reservedSmem.offset0,0x4
	.type		.nv.reservedSmem.cap,@object
	.size		.nv.reservedSmem.cap,0x4
	.type		__assertfail,@function
